//
// Generated by NVIDIA NVVM Compiler
//
// Compiler Build ID: CL-36424714
// Cuda compilation tools, release 13.0, V13.0.88
// Based on NVVM 20.0.0
//

.version 9.0
.target sm_100
.address_size 64

	// .globl	_Z10row_KernelPfS_S_iii
.const .align 4 .b8 Filter[132];
// _ZZ16tiled_row_KernelPfS_iiiE4data has been demoted
// _ZZ19tiled_column_KernelPfS_iiiE4data has been demoted

.visible .entry _Z10row_KernelPfS_S_iii(
	.param .u64 .ptr .align 1 _Z10row_KernelPfS_S_iii_param_0,
	.param .u64 .ptr .align 1 _Z10row_KernelPfS_S_iii_param_1,
	.param .u64 .ptr .align 1 _Z10row_KernelPfS_S_iii_param_2,
	.param .u32 _Z10row_KernelPfS_S_iii_param_3,
	.param .u32 _Z10row_KernelPfS_S_iii_param_4,
	.param .u32 _Z10row_KernelPfS_S_iii_param_5
)
{
	.reg .pred 	%p<11>;
	.reg .b16 	%rs<3>;
	.reg .b32 	%r<97>;
	.reg .b32 	%f<103>;
	.reg .b64 	%rd<77>;

	ld.param.u64 	%rd4, [_Z10row_KernelPfS_S_iii_param_0];
	ld.param.u64 	%rd5, [_Z10row_KernelPfS_S_iii_param_1];
	ld.param.u64 	%rd6, [_Z10row_KernelPfS_S_iii_param_2];
	ld.param.u32 	%r33, [_Z10row_KernelPfS_S_iii_param_3];
	ld.param.u32 	%r35, [_Z10row_KernelPfS_S_iii_param_4];
	ld.param.u32 	%r34, [_Z10row_KernelPfS_S_iii_param_5];
	cvta.to.global.u64 	%rd1, %rd6;
	cvta.to.global.u64 	%rd2, %rd5;
	mov.u32 	%r1, %tid.x;
	mov.u32 	%r36, %ntid.x;
	mov.u32 	%r37, %ctaid.x;
	mul.lo.s32 	%r2, %r36, %r37;
	add.s32 	%r38, %r2, %r1;
	setp.lt.u32 	%p1, %r38, %r34;
	sub.s32 	%r39, %r35, %r34;
	setp.ge.u32 	%p2, %r38, %r39;
	or.pred  	%p3, %p1, %p2;
	setp.lt.s32 	%p4, %r34, 0;
	or.pred  	%p5, %p3, %p4;
	mov.f32 	%f99, 0f00000000;
	@%p5 bra 	$L__BB0_11;
	neg.s32 	%r92, %r34;
	mov.u32 	%r41, %ctaid.y;
	mov.u32 	%r42, %ntid.y;
	mov.u32 	%r43, %tid.y;
	mad.lo.s32 	%r44, %r41, %r42, %r43;
	mul.lo.s32 	%r5, %r33, %r44;
	add.s32 	%r6, %r38, %r5;
	shl.b32 	%r7, %r34, 1;
	setp.lt.u32 	%p6, %r34, 8;
	mov.f32 	%f99, 0f00000000;
	@%p6 bra 	$L__BB0_5;
	sub.s32 	%r90, 7, %r34;
	add.s32 	%r45, %r7, 1;
	and.b32  	%r46, %r45, -16;
	neg.s32 	%r89, %r46;
	sub.s32 	%r47, %r6, %r34;
	add.s32 	%r87, %r47, 7;
	mov.f32 	%f99, 0f00000000;
	mov.u32 	%r88, %r7;
$L__BB0_3:
	.pragma "nounroll";
	add.s32 	%r48, %r87, -7;
	mul.wide.u32 	%rd7, %r48, 4;
	add.s64 	%rd8, %rd2, %rd7;
	ld.global.f32 	%f14, [%rd8];
	mul.wide.s32 	%rd9, %r88, 4;
	add.s64 	%rd10, %rd1, %rd9;
	ld.global.f32 	%f15, [%rd10];
	fma.rn.f32 	%f16, %f14, %f15, %f99;
	add.s32 	%r49, %r87, -6;
	mul.wide.u32 	%rd11, %r49, 4;
	add.s64 	%rd12, %rd2, %rd11;
	ld.global.f32 	%f17, [%rd12];
	ld.global.f32 	%f18, [%rd10+-4];
	fma.rn.f32 	%f19, %f17, %f18, %f16;
	add.s32 	%r50, %r87, -5;
	mul.wide.u32 	%rd13, %r50, 4;
	add.s64 	%rd14, %rd2, %rd13;
	ld.global.f32 	%f20, [%rd14];
	ld.global.f32 	%f21, [%rd10+-8];
	fma.rn.f32 	%f22, %f20, %f21, %f19;
	add.s32 	%r51, %r87, -4;
	mul.wide.u32 	%rd15, %r51, 4;
	add.s64 	%rd16, %rd2, %rd15;
	ld.global.f32 	%f23, [%rd16];
	ld.global.f32 	%f24, [%rd10+-12];
	fma.rn.f32 	%f25, %f23, %f24, %f22;
	add.s32 	%r52, %r87, -3;
	mul.wide.u32 	%rd17, %r52, 4;
	add.s64 	%rd18, %rd2, %rd17;
	ld.global.f32 	%f26, [%rd18];
	ld.global.f32 	%f27, [%rd10+-16];
	fma.rn.f32 	%f28, %f26, %f27, %f25;
	add.s32 	%r53, %r87, -2;
	mul.wide.u32 	%rd19, %r53, 4;
	add.s64 	%rd20, %rd2, %rd19;
	ld.global.f32 	%f29, [%rd20];
	ld.global.f32 	%f30, [%rd10+-20];
	fma.rn.f32 	%f31, %f29, %f30, %f28;
	add.s32 	%r54, %r87, -1;
	mul.wide.u32 	%rd21, %r54, 4;
	add.s64 	%rd22, %rd2, %rd21;
	ld.global.f32 	%f32, [%rd22];
	ld.global.f32 	%f33, [%rd10+-24];
	fma.rn.f32 	%f34, %f32, %f33, %f31;
	add.s32 	%r55, %r87, 8;
	mul.wide.u32 	%rd23, %r87, 4;
	add.s64 	%rd24, %rd2, %rd23;
	ld.global.f32 	%f35, [%rd24];
	ld.global.f32 	%f36, [%rd10+-28];
	fma.rn.f32 	%f37, %f35, %f36, %f34;
	add.s32 	%r56, %r87, 1;
	mul.wide.u32 	%rd25, %r56, 4;
	add.s64 	%rd26, %rd2, %rd25;
	ld.global.f32 	%f38, [%rd26];
	ld.global.f32 	%f39, [%rd10+-32];
	fma.rn.f32 	%f40, %f38, %f39, %f37;
	add.s32 	%r57, %r87, 2;
	mul.wide.u32 	%rd27, %r57, 4;
	add.s64 	%rd28, %rd2, %rd27;
	ld.global.f32 	%f41, [%rd28];
	ld.global.f32 	%f42, [%rd10+-36];
	fma.rn.f32 	%f43, %f41, %f42, %f40;
	add.s32 	%r58, %r87, 3;
	mul.wide.u32 	%rd29, %r58, 4;
	add.s64 	%rd30, %rd2, %rd29;
	ld.global.f32 	%f44, [%rd30];
	ld.global.f32 	%f45, [%rd10+-40];
	fma.rn.f32 	%f46, %f44, %f45, %f43;
	add.s32 	%r59, %r87, 4;
	mul.wide.u32 	%rd31, %r59, 4;
	add.s64 	%rd32, %rd2, %rd31;
	ld.global.f32 	%f47, [%rd32];
	ld.global.f32 	%f48, [%rd10+-44];
	fma.rn.f32 	%f49, %f47, %f48, %f46;
	add.s32 	%r60, %r87, 5;
	mul.wide.u32 	%rd33, %r60, 4;
	add.s64 	%rd34, %rd2, %rd33;
	ld.global.f32 	%f50, [%rd34];
	ld.global.f32 	%f51, [%rd10+-48];
	fma.rn.f32 	%f52, %f50, %f51, %f49;
	add.s32 	%r61, %r87, 6;
	mul.wide.u32 	%rd35, %r61, 4;
	add.s64 	%rd36, %rd2, %rd35;
	ld.global.f32 	%f53, [%rd36];
	ld.global.f32 	%f54, [%rd10+-52];
	fma.rn.f32 	%f55, %f53, %f54, %f52;
	add.s32 	%r62, %r87, 7;
	mul.wide.u32 	%rd37, %r62, 4;
	add.s64 	%rd38, %rd2, %rd37;
	ld.global.f32 	%f56, [%rd38];
	ld.global.f32 	%f57, [%rd10+-56];
	fma.rn.f32 	%f58, %f56, %f57, %f55;
	mul.wide.u32 	%rd39, %r55, 4;
	add.s64 	%rd40, %rd2, %rd39;
	ld.global.f32 	%f59, [%rd40];
	ld.global.f32 	%f60, [%rd10+-60];
	fma.rn.f32 	%f99, %f59, %f60, %f58;
	add.s32 	%r90, %r90, 16;
	add.s32 	%r89, %r89, 16;
	add.s32 	%r88, %r88, -16;
	add.s32 	%r87, %r87, 16;
	setp.ne.s32 	%p7, %r89, 0;
	@%p7 bra 	$L__BB0_3;
	add.s32 	%r92, %r90, -7;
$L__BB0_5:
	and.b32  	%r63, %r7, 14;
	setp.lt.u32 	%p8, %r63, 7;
	@%p8 bra 	$L__BB0_7;
	add.s32 	%r64, %r6, %r92;
	mul.wide.u32 	%rd41, %r64, 4;
	add.s64 	%rd42, %rd2, %rd41;
	ld.global.f32 	%f61, [%rd42];
	sub.s32 	%r65, %r34, %r92;
	mul.wide.s32 	%rd43, %r65, 4;
	add.s64 	%rd44, %rd1, %rd43;
	ld.global.f32 	%f62, [%rd44];
	fma.rn.f32 	%f63, %f61, %f62, %f99;
	add.s32 	%r66, %r64, 1;
	mul.wide.u32 	%rd45, %r66, 4;
	add.s64 	%rd46, %rd2, %rd45;
	ld.global.f32 	%f64, [%rd46];
	ld.global.f32 	%f65, [%rd44+-4];
	fma.rn.f32 	%f66, %f64, %f65, %f63;
	add.s32 	%r67, %r64, 2;
	mul.wide.u32 	%rd47, %r67, 4;
	add.s64 	%rd48, %rd2, %rd47;
	ld.global.f32 	%f67, [%rd48];
	ld.global.f32 	%f68, [%rd44+-8];
	fma.rn.f32 	%f69, %f67, %f68, %f66;
	add.s32 	%r68, %r64, 3;
	mul.wide.u32 	%rd49, %r68, 4;
	add.s64 	%rd50, %rd2, %rd49;
	ld.global.f32 	%f70, [%rd50];
	ld.global.f32 	%f71, [%rd44+-12];
	fma.rn.f32 	%f72, %f70, %f71, %f69;
	add.s32 	%r69, %r64, 4;
	mul.wide.u32 	%rd51, %r69, 4;
	add.s64 	%rd52, %rd2, %rd51;
	ld.global.f32 	%f73, [%rd52];
	ld.global.f32 	%f74, [%rd44+-16];
	fma.rn.f32 	%f75, %f73, %f74, %f72;
	add.s32 	%r70, %r64, 5;
	mul.wide.u32 	%rd53, %r70, 4;
	add.s64 	%rd54, %rd2, %rd53;
	ld.global.f32 	%f76, [%rd54];
	ld.global.f32 	%f77, [%rd44+-20];
	fma.rn.f32 	%f78, %f76, %f77, %f75;
	add.s32 	%r71, %r64, 6;
	mul.wide.u32 	%rd55, %r71, 4;
	add.s64 	%rd56, %rd2, %rd55;
	ld.global.f32 	%f79, [%rd56];
	ld.global.f32 	%f80, [%rd44+-24];
	fma.rn.f32 	%f81, %f79, %f80, %f78;
	add.s32 	%r72, %r64, 7;
	mul.wide.u32 	%rd57, %r72, 4;
	add.s64 	%rd58, %rd2, %rd57;
	ld.global.f32 	%f82, [%rd58];
	ld.global.f32 	%f83, [%rd44+-28];
	fma.rn.f32 	%f99, %f82, %f83, %f81;
	add.s32 	%r92, %r92, 8;
$L__BB0_7:
	and.b32  	%r73, %r7, 6;
	setp.lt.u32 	%p9, %r73, 3;
	@%p9 bra 	$L__BB0_9;
	add.s32 	%r74, %r6, %r92;
	mul.wide.u32 	%rd59, %r74, 4;
	add.s64 	%rd60, %rd2, %rd59;
	ld.global.f32 	%f84, [%rd60];
	sub.s32 	%r75, %r34, %r92;
	mul.wide.s32 	%rd61, %r75, 4;
	add.s64 	%rd62, %rd1, %rd61;
	ld.global.f32 	%f85, [%rd62];
	fma.rn.f32 	%f86, %f84, %f85, %f99;
	add.s32 	%r76, %r74, 1;
	mul.wide.u32 	%rd63, %r76, 4;
	add.s64 	%rd64, %rd2, %rd63;
	ld.global.f32 	%f87, [%rd64];
	ld.global.f32 	%f88, [%rd62+-4];
	fma.rn.f32 	%f89, %f87, %f88, %f86;
	add.s32 	%r77, %r74, 2;
	mul.wide.u32 	%rd65, %r77, 4;
	add.s64 	%rd66, %rd2, %rd65;
	ld.global.f32 	%f90, [%rd66];
	ld.global.f32 	%f91, [%rd62+-8];
	fma.rn.f32 	%f92, %f90, %f91, %f89;
	add.s32 	%r78, %r74, 3;
	mul.wide.u32 	%rd67, %r78, 4;
	add.s64 	%rd68, %rd2, %rd67;
	ld.global.f32 	%f93, [%rd68];
	ld.global.f32 	%f94, [%rd62+-12];
	fma.rn.f32 	%f99, %f93, %f94, %f92;
	add.s32 	%r92, %r92, 4;
$L__BB0_9:
	mul.wide.s32 	%rd69, %r34, 4;
	add.s64 	%rd3, %rd1, %rd69;
	add.s32 	%r79, %r1, %r92;
	add.s32 	%r80, %r79, %r2;
	add.s32 	%r95, %r80, %r5;
	cvt.u16.u32 	%rs1, %r34;
	and.b16  	%rs2, %rs1, 1;
	mul.wide.u16 	%r81, %rs2, 2;
	neg.s32 	%r94, %r81;
$L__BB0_10:
	.pragma "nounroll";
	mul.wide.s32 	%rd70, %r92, 4;
	sub.s64 	%rd71, %rd3, %rd70;
	mul.wide.u32 	%rd72, %r95, 4;
	add.s64 	%rd73, %rd2, %rd72;
	ld.global.f32 	%f95, [%rd73];
	ld.global.f32 	%f96, [%rd71];
	fma.rn.f32 	%f99, %f95, %f96, %f99;
	add.s32 	%r92, %r92, 1;
	add.s32 	%r95, %r95, 1;
	add.s32 	%r94, %r94, 1;
	setp.ne.s32 	%p10, %r94, 1;
	@%p10 bra 	$L__BB0_10;
$L__BB0_11:
	cvta.to.global.u64 	%rd74, %rd4;
	mov.u32 	%r82, %ctaid.y;
	mov.u32 	%r83, %ntid.y;
	mov.u32 	%r84, %tid.y;
	mad.lo.s32 	%r85, %r82, %r83, %r84;
	mad.lo.s32 	%r86, %r33, %r85, %r38;
	mul.wide.u32 	%rd75, %r86, 4;
	add.s64 	%rd76, %rd74, %rd75;
	st.global.f32 	[%rd76], %f99;
	ret;

}
	// .globl	_Z13column_KernelPfS_S_iii
.visible .entry _Z13column_KernelPfS_S_iii(
	.param .u64 .ptr .align 1 _Z13column_KernelPfS_S_iii_param_0,
	.param .u64 .ptr .align 1 _Z13column_KernelPfS_S_iii_param_1,
	.param .u64 .ptr .align 1 _Z13column_KernelPfS_S_iii_param_2,
	.param .u32 _Z13column_KernelPfS_S_iii_param_3,
	.param .u32 _Z13column_KernelPfS_S_iii_param_4,
	.param .u32 _Z13column_KernelPfS_S_iii_param_5
)
{
	.reg .pred 	%p<11>;
	.reg .b32 	%r<96>;
	.reg .b32 	%f<59>;
	.reg .b64 	%rd<50>;

	ld.param.u64 	%rd4, [_Z13column_KernelPfS_S_iii_param_0];
	ld.param.u64 	%rd5, [_Z13column_KernelPfS_S_iii_param_1];
	ld.param.u64 	%rd6, [_Z13column_KernelPfS_S_iii_param_2];
	ld.param.u32 	%r39, [_Z13column_KernelPfS_S_iii_param_3];
	ld.param.u32 	%r41, [_Z13column_KernelPfS_S_iii_param_4];
	ld.param.u32 	%r40, [_Z13column_KernelPfS_S_iii_param_5];
	cvta.to.global.u64 	%rd1, %rd6;
	cvta.to.global.u64 	%rd2, %rd5;
	mov.u32 	%r42, %tid.y;
	mov.u32 	%r43, %ntid.y;
	mov.u32 	%r44, %ctaid.y;
	mad.lo.s32 	%r45, %r43, %r44, %r42;
	setp.lt.u32 	%p1, %r45, %r40;
	sub.s32 	%r46, %r41, %r40;
	setp.ge.u32 	%p2, %r45, %r46;
	or.pred  	%p3, %p1, %p2;
	setp.lt.s32 	%p4, %r40, 0;
	or.pred  	%p5, %p3, %p4;
	mov.f32 	%f58, 0f00000000;
	@%p5 bra 	$L__BB1_9;
	neg.s32 	%r93, %r40;
	mov.u32 	%r48, %tid.x;
	mov.u32 	%r49, %ntid.x;
	mov.u32 	%r50, %ctaid.x;
	mad.lo.s32 	%r3, %r49, %r50, %r48;
	setp.lt.u32 	%p6, %r40, 4;
	mov.f32 	%f55, 0f00000000;
	@%p6 bra 	$L__BB1_4;
	shl.b32 	%r51, %r40, 1;
	and.b32  	%r52, %r51, 2147483640;
	neg.s32 	%r91, %r52;
	sub.s32 	%r53, %r45, %r40;
	mul.lo.s32 	%r54, %r39, %r53;
	add.s32 	%r90, %r3, %r54;
	shl.b32 	%r6, %r39, 3;
	add.s32 	%r55, %r53, 7;
	mad.lo.s32 	%r89, %r39, %r55, %r3;
	add.s32 	%r56, %r53, 6;
	mad.lo.s32 	%r88, %r39, %r56, %r3;
	add.s32 	%r57, %r53, 5;
	mad.lo.s32 	%r87, %r39, %r57, %r3;
	add.s32 	%r58, %r53, 4;
	mad.lo.s32 	%r86, %r39, %r58, %r3;
	add.s32 	%r59, %r53, 3;
	mad.lo.s32 	%r85, %r39, %r59, %r3;
	add.s32 	%r60, %r53, 2;
	mad.lo.s32 	%r84, %r39, %r60, %r3;
	mul.wide.s32 	%rd7, %r40, 4;
	add.s64 	%rd8, %rd7, %rd1;
	add.s64 	%rd3, %rd8, -12;
	add.s32 	%r61, %r54, %r39;
	add.s32 	%r83, %r3, %r61;
	mov.f32 	%f55, 0f00000000;
$L__BB1_3:
	.pragma "nounroll";
	mul.wide.s32 	%rd9, %r93, 4;
	sub.s64 	%rd10, %rd3, %rd9;
	mul.wide.u32 	%rd11, %r90, 4;
	add.s64 	%rd12, %rd2, %rd11;
	ld.global.f32 	%f13, [%rd12];
	ld.global.f32 	%f14, [%rd10+12];
	fma.rn.f32 	%f15, %f13, %f14, %f55;
	mul.wide.u32 	%rd13, %r83, 4;
	add.s64 	%rd14, %rd2, %rd13;
	ld.global.f32 	%f16, [%rd14];
	ld.global.f32 	%f17, [%rd10+8];
	fma.rn.f32 	%f18, %f16, %f17, %f15;
	mul.wide.u32 	%rd15, %r84, 4;
	add.s64 	%rd16, %rd2, %rd15;
	ld.global.f32 	%f19, [%rd16];
	ld.global.f32 	%f20, [%rd10+4];
	fma.rn.f32 	%f21, %f19, %f20, %f18;
	mul.wide.u32 	%rd17, %r85, 4;
	add.s64 	%rd18, %rd2, %rd17;
	ld.global.f32 	%f22, [%rd18];
	ld.global.f32 	%f23, [%rd10];
	fma.rn.f32 	%f24, %f22, %f23, %f21;
	mul.wide.u32 	%rd19, %r86, 4;
	add.s64 	%rd20, %rd2, %rd19;
	ld.global.f32 	%f25, [%rd20];
	ld.global.f32 	%f26, [%rd10+-4];
	fma.rn.f32 	%f27, %f25, %f26, %f24;
	mul.wide.u32 	%rd21, %r87, 4;
	add.s64 	%rd22, %rd2, %rd21;
	ld.global.f32 	%f28, [%rd22];
	ld.global.f32 	%f29, [%rd10+-8];
	fma.rn.f32 	%f30, %f28, %f29, %f27;
	mul.wide.u32 	%rd23, %r88, 4;
	add.s64 	%rd24, %rd2, %rd23;
	ld.global.f32 	%f31, [%rd24];
	ld.global.f32 	%f32, [%rd10+-12];
	fma.rn.f32 	%f33, %f31, %f32, %f30;
	mul.wide.u32 	%rd25, %r89, 4;
	add.s64 	%rd26, %rd2, %rd25;
	ld.global.f32 	%f34, [%rd26];
	ld.global.f32 	%f35, [%rd10+-16];
	fma.rn.f32 	%f55, %f34, %f35, %f33;
	add.s32 	%r93, %r93, 8;
	add.s32 	%r91, %r91, 8;
	add.s32 	%r90, %r90, %r6;
	add.s32 	%r89, %r89, %r6;
	add.s32 	%r88, %r88, %r6;
	add.s32 	%r87, %r87, %r6;
	add.s32 	%r86, %r86, %r6;
	add.s32 	%r85, %r85, %r6;
	add.s32 	%r84, %r84, %r6;
	add.s32 	%r83, %r83, %r6;
	setp.ne.s32 	%p7, %r91, 0;
	@%p7 bra 	$L__BB1_3;
$L__BB1_4:
	shl.b32 	%r62, %r40, 1;
	and.b32  	%r63, %r62, 6;
	setp.lt.u32 	%p8, %r63, 3;
	@%p8 bra 	$L__BB1_6;
	add.s32 	%r64, %r93, %r45;
	mad.lo.s32 	%r65, %r64, %r39, %r3;
	mul.wide.u32 	%rd27, %r65, 4;
	add.s64 	%rd28, %rd2, %rd27;
	ld.global.f32 	%f36, [%rd28];
	sub.s32 	%r66, %r40, %r93;
	mul.wide.s32 	%rd29, %r66, 4;
	add.s64 	%rd30, %rd1, %rd29;
	ld.global.f32 	%f37, [%rd30];
	fma.rn.f32 	%f38, %f36, %f37, %f55;
	add.s32 	%r67, %r65, %r39;
	mul.wide.u32 	%rd31, %r67, 4;
	add.s64 	%rd32, %rd2, %rd31;
	ld.global.f32 	%f39, [%rd32];
	ld.global.f32 	%f40, [%rd30+-4];
	fma.rn.f32 	%f41, %f39, %f40, %f38;
	add.s32 	%r68, %r67, %r39;
	mul.wide.u32 	%rd33, %r68, 4;
	add.s64 	%rd34, %rd2, %rd33;
	ld.global.f32 	%f42, [%rd34];
	ld.global.f32 	%f43, [%rd30+-8];
	fma.rn.f32 	%f44, %f42, %f43, %f41;
	add.s32 	%r69, %r68, %r39;
	mul.wide.u32 	%rd35, %r69, 4;
	add.s64 	%rd36, %rd2, %rd35;
	ld.global.f32 	%f45, [%rd36];
	ld.global.f32 	%f46, [%rd30+-12];
	fma.rn.f32 	%f55, %f45, %f46, %f44;
	add.s32 	%r93, %r93, 4;
$L__BB1_6:
	and.b32  	%r70, %r40, 1;
	setp.eq.b32 	%p9, %r70, 1;
	not.pred 	%p10, %p9;
	@%p10 bra 	$L__BB1_8;
	add.s32 	%r71, %r93, %r45;
	mad.lo.s32 	%r72, %r71, %r39, %r3;
	mul.wide.u32 	%rd37, %r72, 4;
	add.s64 	%rd38, %rd2, %rd37;
	ld.global.f32 	%f47, [%rd38];
	sub.s32 	%r73, %r40, %r93;
	mul.wide.s32 	%rd39, %r73, 4;
	add.s64 	%rd40, %rd1, %rd39;
	ld.global.f32 	%f48, [%rd40];
	fma.rn.f32 	%f49, %f47, %f48, %f55;
	add.s32 	%r74, %r72, %r39;
	mul.wide.u32 	%rd41, %r74, 4;
	add.s64 	%rd42, %rd2, %rd41;
	ld.global.f32 	%f50, [%rd42];
	ld.global.f32 	%f51, [%rd40+-4];
	fma.rn.f32 	%f55, %f50, %f51, %f49;
	add.s32 	%r93, %r93, 2;
$L__BB1_8:
	add.s32 	%r75, %r93, %r45;
	mad.lo.s32 	%r76, %r75, %r39, %r3;
	mul.wide.u32 	%rd43, %r76, 4;
	add.s64 	%rd44, %rd2, %rd43;
	ld.global.f32 	%f52, [%rd44];
	sub.s32 	%r77, %r40, %r93;
	mul.wide.s32 	%rd45, %r77, 4;
	add.s64 	%rd46, %rd1, %rd45;
	ld.global.f32 	%f53, [%rd46];
	fma.rn.f32 	%f58, %f52, %f53, %f55;
$L__BB1_9:
	cvta.to.global.u64 	%rd47, %rd4;
	mov.u32 	%r78, %tid.x;
	mov.u32 	%r79, %ntid.x;
	mov.u32 	%r80, %ctaid.x;
	mad.lo.s32 	%r81, %r79, %r80, %r78;
	mad.lo.s32 	%r82, %r39, %r45, %r81;
	mul.wide.u32 	%rd48, %r82, 4;
	add.s64 	%rd49, %rd47, %rd48;
	st.global.f32 	[%rd49], %f58;
	ret;

}
	// .globl	_Z16tiled_row_KernelPfS_iii
.visible .entry _Z16tiled_row_KernelPfS_iii(
	.param .u64 .ptr .align 1 _Z16tiled_row_KernelPfS_iii_param_0,
	.param .u64 .ptr .align 1 _Z16tiled_row_KernelPfS_iii_param_1,
	.param .u32 _Z16tiled_row_KernelPfS_iii_param_2,
	.param .u32 _Z16tiled_row_KernelPfS_iii_param_3,
	.param .u32 _Z16tiled_row_KernelPfS_iii_param_4
)
{
	.reg .pred 	%p<9>;
	.reg .b32 	%r<87>;
	.reg .b32 	%f<61>;
	.reg .b64 	%rd<23>;
	// demoted variable
	.shared .align 4 .b8 _ZZ16tiled_row_KernelPfS_iiiE4data[49152];
	ld.param.u64 	%rd2, [_Z16tiled_row_KernelPfS_iii_param_0];
	ld.param.u64 	%rd3, [_Z16tiled_row_KernelPfS_iii_param_1];
	ld.param.u32 	%r27, [_Z16tiled_row_KernelPfS_iii_param_2];
	ld.param.u32 	%r25, [_Z16tiled_row_KernelPfS_iii_param_3];
	ld.param.u32 	%r26, [_Z16tiled_row_KernelPfS_iii_param_4];
	cvta.to.global.u64 	%rd1, %rd3;
	mov.u32 	%r28, %ctaid.y;
	mov.u32 	%r29, %ntid.y;
	mov.u32 	%r1, %tid.y;
	mad.lo.s32 	%r30, %r28, %r29, %r1;
	mov.u32 	%r2, %tid.x;
	mov.u32 	%r3, %ntid.x;
	mov.u32 	%r31, %ctaid.x;
	mad.lo.s32 	%r4, %r3, %r31, %r2;
	mad.lo.s32 	%r5, %r27, %r30, %r4;
	shl.b32 	%r6, %r1, 7;
	setp.lt.s32 	%p1, %r4, %r26;
	@%p1 bra 	$L__BB2_2;
	sub.s32 	%r32, %r5, %r26;
	mul.wide.s32 	%rd4, %r32, 4;
	add.s64 	%rd5, %rd1, %rd4;
	ld.global.f32 	%f10, [%rd5];
	add.s32 	%r33, %r6, %r2;
	shl.b32 	%r34, %r33, 2;
	mov.u32 	%r35, _ZZ16tiled_row_KernelPfS_iiiE4data;
	add.s32 	%r36, %r35, %r34;
	st.shared.f32 	[%r36], %f10;
	bra.uni 	$L__BB2_3;
$L__BB2_2:
	add.s32 	%r37, %r6, %r2;
	shl.b32 	%r38, %r37, 2;
	mov.u32 	%r39, _ZZ16tiled_row_KernelPfS_iiiE4data;
	add.s32 	%r40, %r39, %r38;
	mov.b32 	%r41, 0;
	st.shared.u32 	[%r40], %r41;
$L__BB2_3:
	sub.s32 	%r42, %r25, %r26;
	setp.ge.s32 	%p2, %r4, %r42;
	@%p2 bra 	$L__BB2_5;
	add.s32 	%r49, %r5, %r26;
	mul.wide.s32 	%rd6, %r49, 4;
	add.s64 	%rd7, %rd1, %rd6;
	ld.global.f32 	%f11, [%rd7];
	add.s32 	%r50, %r2, %r3;
	add.s32 	%r51, %r50, %r6;
	shl.b32 	%r52, %r51, 2;
	mov.u32 	%r53, _ZZ16tiled_row_KernelPfS_iiiE4data;
	add.s32 	%r54, %r53, %r52;
	st.shared.f32 	[%r54], %f11;
	bra.uni 	$L__BB2_6;
$L__BB2_5:
	add.s32 	%r43, %r2, %r3;
	add.s32 	%r44, %r43, %r6;
	shl.b32 	%r45, %r44, 2;
	mov.u32 	%r46, _ZZ16tiled_row_KernelPfS_iiiE4data;
	add.s32 	%r47, %r46, %r45;
	mov.b32 	%r48, 0;
	st.shared.u32 	[%r47], %r48;
$L__BB2_6:
	bar.sync 	0;
	setp.lt.s32 	%p3, %r26, 0;
	mov.f32 	%f60, 0f00000000;
	@%p3 bra 	$L__BB2_15;
	neg.s32 	%r84, %r26;
	add.s32 	%r55, %r6, %r2;
	add.s32 	%r8, %r55, %r26;
	setp.lt.u32 	%p4, %r26, 4;
	mov.f32 	%f57, 0f00000000;
	@%p4 bra 	$L__BB2_10;
	shl.b32 	%r81, %r26, 1;
	and.b32  	%r56, %r81, -8;
	neg.s32 	%r82, %r56;
	shl.b32 	%r57, %r1, 9;
	shl.b32 	%r58, %r2, 2;
	add.s32 	%r59, %r57, %r58;
	mov.u32 	%r60, _ZZ16tiled_row_KernelPfS_iiiE4data;
	add.s32 	%r61, %r59, %r60;
	add.s32 	%r80, %r61, 16;
	mov.f32 	%f57, 0f00000000;
	mov.u64 	%rd9, Filter;
$L__BB2_9:
	.pragma "nounroll";
	ld.shared.f32 	%f15, [%r80+-16];
	mul.wide.s32 	%rd8, %r81, 4;
	add.s64 	%rd10, %rd9, %rd8;
	ld.const.f32 	%f16, [%rd10];
	fma.rn.f32 	%f17, %f15, %f16, %f57;
	ld.shared.f32 	%f18, [%r80+-12];
	ld.const.f32 	%f19, [%rd10+-4];
	fma.rn.f32 	%f20, %f18, %f19, %f17;
	ld.shared.f32 	%f21, [%r80+-8];
	ld.const.f32 	%f22, [%rd10+-8];
	fma.rn.f32 	%f23, %f21, %f22, %f20;
	ld.shared.f32 	%f24, [%r80+-4];
	ld.const.f32 	%f25, [%rd10+-12];
	fma.rn.f32 	%f26, %f24, %f25, %f23;
	ld.shared.f32 	%f27, [%r80];
	ld.const.f32 	%f28, [%rd10+-16];
	fma.rn.f32 	%f29, %f27, %f28, %f26;
	ld.shared.f32 	%f30, [%r80+4];
	ld.const.f32 	%f31, [%rd10+-20];
	fma.rn.f32 	%f32, %f30, %f31, %f29;
	ld.shared.f32 	%f33, [%r80+8];
	ld.const.f32 	%f34, [%rd10+-24];
	fma.rn.f32 	%f35, %f33, %f34, %f32;
	ld.shared.f32 	%f36, [%r80+12];
	ld.const.f32 	%f37, [%rd10+-28];
	fma.rn.f32 	%f57, %f36, %f37, %f35;
	add.s32 	%r84, %r84, 8;
	add.s32 	%r82, %r82, 8;
	add.s32 	%r81, %r81, -8;
	add.s32 	%r80, %r80, 32;
	setp.ne.s32 	%p5, %r82, 0;
	@%p5 bra 	$L__BB2_9;
$L__BB2_10:
	shl.b32 	%r62, %r26, 1;
	and.b32  	%r63, %r62, 6;
	setp.lt.u32 	%p6, %r63, 3;
	@%p6 bra 	$L__BB2_12;
	add.s32 	%r64, %r8, %r84;
	shl.b32 	%r65, %r64, 2;
	mov.u32 	%r66, _ZZ16tiled_row_KernelPfS_iiiE4data;
	add.s32 	%r67, %r66, %r65;
	ld.shared.f32 	%f38, [%r67];
	sub.s32 	%r68, %r26, %r84;
	mul.wide.s32 	%rd11, %r68, 4;
	mov.u64 	%rd12, Filter;
	add.s64 	%rd13, %rd12, %rd11;
	ld.const.f32 	%f39, [%rd13];
	fma.rn.f32 	%f40, %f38, %f39, %f57;
	ld.shared.f32 	%f41, [%r67+4];
	ld.const.f32 	%f42, [%rd13+-4];
	fma.rn.f32 	%f43, %f41, %f42, %f40;
	ld.shared.f32 	%f44, [%r67+8];
	ld.const.f32 	%f45, [%rd13+-8];
	fma.rn.f32 	%f46, %f44, %f45, %f43;
	ld.shared.f32 	%f47, [%r67+12];
	ld.const.f32 	%f48, [%rd13+-12];
	fma.rn.f32 	%f57, %f47, %f48, %f46;
	add.s32 	%r84, %r84, 4;
$L__BB2_12:
	and.b32  	%r69, %r26, 1;
	setp.eq.b32 	%p7, %r69, 1;
	not.pred 	%p8, %p7;
	@%p8 bra 	$L__BB2_14;
	add.s32 	%r70, %r8, %r84;
	shl.b32 	%r71, %r70, 2;
	mov.u32 	%r72, _ZZ16tiled_row_KernelPfS_iiiE4data;
	add.s32 	%r73, %r72, %r71;
	ld.shared.f32 	%f49, [%r73];
	sub.s32 	%r74, %r26, %r84;
	mul.wide.s32 	%rd14, %r74, 4;
	mov.u64 	%rd15, Filter;
	add.s64 	%rd16, %rd15, %rd14;
	ld.const.f32 	%f50, [%rd16];
	fma.rn.f32 	%f51, %f49, %f50, %f57;
	ld.shared.f32 	%f52, [%r73+4];
	ld.const.f32 	%f53, [%rd16+-4];
	fma.rn.f32 	%f57, %f52, %f53, %f51;
	add.s32 	%r84, %r84, 2;
$L__BB2_14:
	add.s32 	%r75, %r8, %r84;
	shl.b32 	%r76, %r75, 2;
	mov.u32 	%r77, _ZZ16tiled_row_KernelPfS_iiiE4data;
	add.s32 	%r78, %r77, %r76;
	ld.shared.f32 	%f54, [%r78];
	sub.s32 	%r79, %r26, %r84;
	mul.wide.s32 	%rd17, %r79, 4;
	mov.u64 	%rd18, Filter;
	add.s64 	%rd19, %rd18, %rd17;
	ld.const.f32 	%f55, [%rd19];
	fma.rn.f32 	%f60, %f54, %f55, %f57;
$L__BB2_15:
	cvta.to.global.u64 	%rd20, %rd2;
	mul.wide.s32 	%rd21, %r5, 4;
	add.s64 	%rd22, %rd20, %rd21;
	st.global.f32 	[%rd22], %f60;
	ret;

}
	// .globl	_Z19tiled_column_KernelPfS_iii
.visible .entry _Z19tiled_column_KernelPfS_iii(
	.param .u64 .ptr .align 1 _Z19tiled_column_KernelPfS_iii_param_0,
	.param .u64 .ptr .align 1 _Z19tiled_column_KernelPfS_iii_param_1,
	.param .u32 _Z19tiled_column_KernelPfS_iii_param_2,
	.param .u32 _Z19tiled_column_KernelPfS_iii_param_3,
	.param .u32 _Z19tiled_column_KernelPfS_iii_param_4
)
{
	.reg .pred 	%p<9>;
	.reg .b32 	%r<88>;
	.reg .b32 	%f<61>;
	.reg .b64 	%rd<23>;
	// demoted variable
	.shared .align 4 .b8 _ZZ19tiled_column_KernelPfS_iiiE4data[49152];
	ld.param.u64 	%rd2, [_Z19tiled_column_KernelPfS_iii_param_0];
	ld.param.u64 	%rd3, [_Z19tiled_column_KernelPfS_iii_param_1];
	ld.param.u32 	%r25, [_Z19tiled_column_KernelPfS_iii_param_2];
	ld.param.u32 	%r26, [_Z19tiled_column_KernelPfS_iii_param_3];
	ld.param.u32 	%r27, [_Z19tiled_column_KernelPfS_iii_param_4];
	cvta.to.global.u64 	%rd1, %rd3;
	mov.u32 	%r28, %ctaid.y;
	mov.u32 	%r29, %ntid.y;
	mov.u32 	%r1, %tid.y;
	mad.lo.s32 	%r2, %r28, %r29, %r1;
	mov.u32 	%r3, %tid.x;
	mov.u32 	%r30, %ntid.x;
	mov.u32 	%r31, %ctaid.x;
	mad.lo.s32 	%r32, %r30, %r31, %r3;
	mad.lo.s32 	%r4, %r25, %r2, %r32;
	mul.lo.s32 	%r5, %r1, 96;
	mad.lo.s32 	%r6, %r29, 96, %r5;
	setp.lt.s32 	%p1, %r2, %r27;
	@%p1 bra 	$L__BB3_2;
	mul.lo.s32 	%r33, %r27, %r25;
	sub.s32 	%r34, %r4, %r33;
	mul.wide.s32 	%rd4, %r34, 4;
	add.s64 	%rd5, %rd1, %rd4;
	ld.global.f32 	%f10, [%rd5];
	add.s32 	%r35, %r5, %r3;
	shl.b32 	%r36, %r35, 2;
	mov.u32 	%r37, _ZZ19tiled_column_KernelPfS_iiiE4data;
	add.s32 	%r38, %r37, %r36;
	st.shared.f32 	[%r38], %f10;
	bra.uni 	$L__BB3_3;
$L__BB3_2:
	add.s32 	%r39, %r5, %r3;
	shl.b32 	%r40, %r39, 2;
	mov.u32 	%r41, _ZZ19tiled_column_KernelPfS_iiiE4data;
	add.s32 	%r42, %r41, %r40;
	mov.b32 	%r43, 0;
	st.shared.u32 	[%r42], %r43;
$L__BB3_3:
	sub.s32 	%r44, %r26, %r27;
	setp.ge.s32 	%p2, %r2, %r44;
	@%p2 bra 	$L__BB3_5;
	mad.lo.s32 	%r50, %r27, %r25, %r4;
	mul.wide.s32 	%rd6, %r50, 4;
	add.s64 	%rd7, %rd1, %rd6;
	ld.global.f32 	%f11, [%rd7];
	add.s32 	%r51, %r6, %r3;
	shl.b32 	%r52, %r51, 2;
	mov.u32 	%r53, _ZZ19tiled_column_KernelPfS_iiiE4data;
	add.s32 	%r54, %r53, %r52;
	st.shared.f32 	[%r54], %f11;
	bra.uni 	$L__BB3_6;
$L__BB3_5:
	add.s32 	%r45, %r6, %r3;
	shl.b32 	%r46, %r45, 2;
	mov.u32 	%r47, _ZZ19tiled_column_KernelPfS_iiiE4data;
	add.s32 	%r48, %r47, %r46;
	mov.b32 	%r49, 0;
	st.shared.u32 	[%r48], %r49;
$L__BB3_6:
	bar.sync 	0;
	setp.lt.s32 	%p3, %r27, 0;
	mov.f32 	%f60, 0f00000000;
	@%p3 bra 	$L__BB3_15;
	neg.s32 	%r85, %r27;
	add.s32 	%r8, %r27, %r1;
	setp.lt.u32 	%p4, %r27, 4;
	mov.f32 	%f57, 0f00000000;
	@%p4 bra 	$L__BB3_10;
	shl.b32 	%r82, %r27, 1;
	and.b32  	%r55, %r82, -8;
	neg.s32 	%r83, %r55;
	shl.b32 	%r56, %r3, 2;
	mad.lo.s32 	%r57, %r1, 384, %r56;
	mov.u32 	%r58, _ZZ19tiled_column_KernelPfS_iiiE4data;
	add.s32 	%r59, %r57, %r58;
	add.s32 	%r81, %r59, 1536;
	mov.f32 	%f57, 0f00000000;
	mov.u64 	%rd9, Filter;
$L__BB3_9:
	.pragma "nounroll";
	ld.shared.f32 	%f15, [%r81+-1536];
	mul.wide.s32 	%rd8, %r82, 4;
	add.s64 	%rd10, %rd9, %rd8;
	ld.const.f32 	%f16, [%rd10];
	fma.rn.f32 	%f17, %f15, %f16, %f57;
	ld.shared.f32 	%f18, [%r81+-1152];
	ld.const.f32 	%f19, [%rd10+-4];
	fma.rn.f32 	%f20, %f18, %f19, %f17;
	ld.shared.f32 	%f21, [%r81+-768];
	ld.const.f32 	%f22, [%rd10+-8];
	fma.rn.f32 	%f23, %f21, %f22, %f20;
	ld.shared.f32 	%f24, [%r81+-384];
	ld.const.f32 	%f25, [%rd10+-12];
	fma.rn.f32 	%f26, %f24, %f25, %f23;
	ld.shared.f32 	%f27, [%r81];
	ld.const.f32 	%f28, [%rd10+-16];
	fma.rn.f32 	%f29, %f27, %f28, %f26;
	ld.shared.f32 	%f30, [%r81+384];
	ld.const.f32 	%f31, [%rd10+-20];
	fma.rn.f32 	%f32, %f30, %f31, %f29;
	ld.shared.f32 	%f33, [%r81+768];
	ld.const.f32 	%f34, [%rd10+-24];
	fma.rn.f32 	%f35, %f33, %f34, %f32;
	ld.shared.f32 	%f36, [%r81+1152];
	ld.const.f32 	%f37, [%rd10+-28];
	fma.rn.f32 	%f57, %f36, %f37, %f35;
	add.s32 	%r85, %r85, 8;
	add.s32 	%r83, %r83, 8;
	add.s32 	%r82, %r82, -8;
	add.s32 	%r81, %r81, 3072;
	setp.ne.s32 	%p5, %r83, 0;
	@%p5 bra 	$L__BB3_9;
$L__BB3_10:
	shl.b32 	%r60, %r27, 1;
	and.b32  	%r61, %r60, 6;
	setp.lt.u32 	%p6, %r61, 3;
	@%p6 bra 	$L__BB3_12;
	add.s32 	%r62, %r8, %r85;
	mad.lo.s32 	%r63, %r62, 96, %r3;
	shl.b32 	%r64, %r63, 2;
	mov.u32 	%r65, _ZZ19tiled_column_KernelPfS_iiiE4data;
	add.s32 	%r66, %r65, %r64;
	ld.shared.f32 	%f38, [%r66];
	sub.s32 	%r67, %r27, %r85;
	mul.wide.s32 	%rd11, %r67, 4;
	mov.u64 	%rd12, Filter;
	add.s64 	%rd13, %rd12, %rd11;
	ld.const.f32 	%f39, [%rd13];
	fma.rn.f32 	%f40, %f38, %f39, %f57;
	ld.shared.f32 	%f41, [%r66+384];
	ld.const.f32 	%f42, [%rd13+-4];
	fma.rn.f32 	%f43, %f41, %f42, %f40;
	ld.shared.f32 	%f44, [%r66+768];
	ld.const.f32 	%f45, [%rd13+-8];
	fma.rn.f32 	%f46, %f44, %f45, %f43;
	ld.shared.f32 	%f47, [%r66+1152];
	ld.const.f32 	%f48, [%rd13+-12];
	fma.rn.f32 	%f57, %f47, %f48, %f46;
	add.s32 	%r85, %r85, 4;
$L__BB3_12:
	and.b32  	%r68, %r27, 1;
	setp.eq.b32 	%p7, %r68, 1;
	not.pred 	%p8, %p7;
	@%p8 bra 	$L__BB3_14;
	add.s32 	%r69, %r8, %r85;
	mad.lo.s32 	%r70, %r69, 96, %r3;
	shl.b32 	%r71, %r70, 2;
	mov.u32 	%r72, _ZZ19tiled_column_KernelPfS_iiiE4data;
	add.s32 	%r73, %r72, %r71;
	ld.shared.f32 	%f49, [%r73];
	sub.s32 	%r74, %r27, %r85;
	mul.wide.s32 	%rd14, %r74, 4;
	mov.u64 	%rd15, Filter;
	add.s64 	%rd16, %rd15, %rd14;
	ld.const.f32 	%f50, [%rd16];
	fma.rn.f32 	%f51, %f49, %f50, %f57;
	ld.shared.f32 	%f52, [%r73+384];
	ld.const.f32 	%f53, [%rd16+-4];
	fma.rn.f32 	%f57, %f52, %f53, %f51;
	add.s32 	%r85, %r85, 2;
$L__BB3_14:
	add.s32 	%r75, %r8, %r85;
	mad.lo.s32 	%r76, %r75, 96, %r3;
	shl.b32 	%r77, %r76, 2;
	mov.u32 	%r78, _ZZ19tiled_column_KernelPfS_iiiE4data;
	add.s32 	%r79, %r78, %r77;
	ld.shared.f32 	%f54, [%r79];
	sub.s32 	%r80, %r27, %r85;
	mul.wide.s32 	%rd17, %r80, 4;
	mov.u64 	%rd18, Filter;
	add.s64 	%rd19, %rd18, %rd17;
	ld.const.f32 	%f55, [%rd19];
	fma.rn.f32 	%f60, %f54, %f55, %f57;
$L__BB3_15:
	cvta.to.global.u64 	%rd20, %rd2;
	mul.wide.s32 	%rd21, %r4, 4;
	add.s64 	%rd22, %rd20, %rd21;
	st.global.f32 	[%rd22], %f60;
	ret;

}


// ===== COMPILED SASS (sm_100) =====

	.target	sm_100

	.elftype	@"ET_EXEC"


//--------------------- .note.nv.tkinfo           --------------------------
	.section	.note.nv.tkinfo,"",@"SHT_NOTE"
	.sectionflags	@"SHF_NOTE_NV_TKINFO"
	.tkinfo
        /*0018*/ 	.word	0x00000002
        /*0030*/ 	.string	""
        /*0030*/ 	.string	"ptxas"
        /*0030*/ 	.string	"Cuda compilation tools, release 13.0, V13.0.88"
        /*0030*/ 	.string	"Build cuda_13.0.r13.0/compiler.36424714_0"
        /*0030*/ 	.string	"-arch sm_100 -m 64 "



//--------------------- .note.nv.cuinfo           --------------------------
	.section	.note.nv.cuinfo,"",@"SHT_NOTE"
	.sectionflags	@"SHF_NOTE_NV_CUINFO"
        /*0018*/ 	.short	0x0002
        /*001a*/ 	.short	0x0064
        /*001c*/ 	.short	0x0082
	.zero		2


//--------------------- .nv.info                  --------------------------
	.section	.nv.info,"",@"SHT_CUDA_INFO"
	.align	4


	//----- nvinfo : EIATTR_REGCOUNT
	.align		4
        /*0000*/ 	.byte	0x04, 0x2f
        /*0002*/ 	.short	(.L_2 - .L_1)
	.align		4
.L_1:
        /*0004*/ 	.word	index@(_Z10row_KernelPfS_S_iii)
        /*0008*/ 	.word	0x00000020


	//----- nvinfo : EIATTR_FRAME_SIZE
	.align		4
.L_2:
        /*000c*/ 	.byte	0x04, 0x11
        /*000e*/ 	.short	(.L_4 - .L_3)
	.align		4
.L_3:
        /*0010*/ 	.word	index@(_Z10row_KernelPfS_S_iii)
        /*0014*/ 	.word	0x00000000


	//----- nvinfo : EIATTR_REGCOUNT
	.align		4
.L_4:
        /*0018*/ 	.byte	0x04, 0x2f
        /*001a*/ 	.short	(.L_6 - .L_5)
	.align		4
.L_5:
        /*001c*/ 	.word	index@(_Z13column_KernelPfS_S_iii)
        /*0020*/ 	.word	0x00000020


	//----- nvinfo : EIATTR_FRAME_SIZE
	.align		4
.L_6:
        /*0024*/ 	.byte	0x04, 0x11
        /*0026*/ 	.short	(.L_8 - .L_7)
	.align		4
.L_7:
        /*0028*/ 	.word	index@(_Z13column_KernelPfS_S_iii)
        /*002c*/ 	.word	0x00000000


	//----- nvinfo : EIATTR_REGCOUNT
	.align		4
.L_8:
        /*0030*/ 	.byte	0x04, 0x2f
        /*0032*/ 	.short	(.L_10 - .L_9)
	.align		4
.L_9:
        /*0034*/ 	.word	index@(_Z16tiled_row_KernelPfS_iii)
        /*0038*/ 	.word	0x00000016


	//----- nvinfo : EIATTR_FRAME_SIZE
	.align		4
.L_10:
        /*003c*/ 	.byte	0x04, 0x11
        /*003e*/ 	.short	(.L_12 - .L_11)
	.align		4
.L_11:
        /*0040*/ 	.word	index@(_Z16tiled_row_KernelPfS_iii)
        /*0044*/ 	.word	0x00000000


	//----- nvinfo : EIATTR_REGCOUNT
	.align		4
.L_12:
        /*0048*/ 	.byte	0x04, 0x2f
        /*004a*/ 	.short	(.L_14 - .L_13)
	.align		4
.L_13:
        /*004c*/ 	.word	index@(_Z19tiled_column_KernelPfS_iii)
        /*0050*/ 	.word	0x0000001d


	//----- nvinfo : EIATTR_FRAME_SIZE
	.align		4
.L_14:
        /*0054*/ 	.byte	0x04, 0x11
        /*0056*/ 	.short	(.L_16 - .L_15)
	.align		4
.L_15:
        /*0058*/ 	.word	index@(_Z19tiled_column_KernelPfS_iii)
        /*005c*/ 	.word	0x00000000


	//----- nvinfo : EIATTR_MIN_STACK_SIZE
	.align		4
.L_16:
        /*0060*/ 	.byte	0x04, 0x12
        /*0062*/ 	.short	(.L_18 - .L_17)
	.align		4
.L_17:
        /*0064*/ 	.word	index@(_Z19tiled_column_KernelPfS_iii)
        /*0068*/ 	.word	0x00000000


	//----- nvinfo : EIATTR_MIN_STACK_SIZE
	.align		4
.L_18:
        /*006c*/ 	.byte	0x04, 0x12
        /*006e*/ 	.short	(.L_20 - .L_19)
	.align		4
.L_19:
        /*0070*/ 	.word	index@(_Z16tiled_row_KernelPfS_iii)
        /*0074*/ 	.word	0x00000000


	//----- nvinfo : EIATTR_MIN_STACK_SIZE
	.align		4
.L_20:
        /*0078*/ 	.byte	0x04, 0x12
        /*007a*/ 	.short	(.L_22 - .L_21)
	.align		4
.L_21:
        /*007c*/ 	.word	index@(_Z13column_KernelPfS_S_iii)
        /*0080*/ 	.word	0x00000000


	//----- nvinfo : EIATTR_MIN_STACK_SIZE
	.align		4
.L_22:
        /*0084*/ 	.byte	0x04, 0x12
        /*0086*/ 	.short	(.L_24 - .L_23)
	.align		4
.L_23:
        /*0088*/ 	.word	index@(_Z10row_KernelPfS_S_iii)
        /*008c*/ 	.word	0x00000000
.L_24:


//--------------------- .nv.compat                --------------------------
	.section	.nv.compat,"",@"SHT_CUDA_COMPAT_INFO"
	.align	4
        /*0000*/ 	.byte	0x02, 0x09, 0x00, 0x00, 0x02, 0x02, 0x01, 0x00, 0x02, 0x05, 0x05, 0x00, 0x03, 0x07, 0x01, 0x01
        /*0010*/ 	.byte	0x02, 0x03, 0x00, 0x00, 0x02, 0x06, 0x01, 0x00, 0x04, 0x0b, 0x08, 0x00, 0x09, 0x00, 0x00, 0x00
        /*0020*/ 	.byte	0x00, 0x00, 0x00, 0x00


//--------------------- .nv.info._Z19tiled_column_KernelPfS_iii --------------------------
	.section	.nv.info._Z19tiled_column_KernelPfS_iii,"",@"SHT_CUDA_INFO"
	.sectionflags	@""
	.align	4


	//----- nvinfo : EIATTR_CUDA_API_VERSION
	.align		4
        /*0000*/ 	.byte	0x04, 0x37
        /*0002*/ 	.short	(.L_26 - .L_25)
.L_25:
        /*0004*/ 	.word	0x00000082


	//----- nvinfo : EIATTR_KPARAM_INFO
	.align		4
.L_26:
        /*0008*/ 	.byte	0x04, 0x17
        /*000a*/ 	.short	(.L_28 - .L_27)
.L_27:
        /*000c*/ 	.word	0x00000000
        /*0010*/ 	.short	0x0004
        /*0012*/ 	.short	0x0018
        /*0014*/ 	.byte	0x00, 0xf0, 0x11, 0x00


	//----- nvinfo : EIATTR_KPARAM_INFO
	.align		4
.L_28:
        /*0018*/ 	.byte	0x04, 0x17
        /*001a*/ 	.short	(.L_30 - .L_29)
.L_29:
        /*001c*/ 	.word	0x00000000
        /*0020*/ 	.short	0x0003
        /*0022*/ 	.short	0x0014
        /*0024*/ 	.byte	0x00, 0xf0, 0x11, 0x00


	//----- nvinfo : EIATTR_KPARAM_INFO
	.align		4
.L_30:
        /*0028*/ 	.byte	0x04, 0x17
        /*002a*/ 	.short	(.L_32 - .L_31)
.L_31:
        /*002c*/ 	.word	0x00000000
        /*0030*/ 	.short	0x0002
        /*0032*/ 	.short	0x0010
        /*0034*/ 	.byte	0x00, 0xf0, 0x11, 0x00


	//----- nvinfo : EIATTR_KPARAM_INFO
	.align		4
.L_32:
        /*0038*/ 	.byte	0x04, 0x17
        /*003a*/ 	.short	(.L_34 - .L_33)
.L_33:
        /*003c*/ 	.word	0x00000000
        /*0040*/ 	.short	0x0001
        /*0042*/ 	.short	0x0008
        /*0044*/ 	.byte	0x00, 0xf5, 0x21, 0x00


	//----- nvinfo : EIATTR_KPARAM_INFO
	.align		4
.L_34:
        /*0048*/ 	.byte	0x04, 0x17
        /*004a*/ 	.short	(.L_36 - .L_35)
.L_35:
        /*004c*/ 	.word	0x00000000
        /*0050*/ 	.short	0x0000
        /*0052*/ 	.short	0x0000
        /*0054*/ 	.byte	0x00, 0xf5, 0x21, 0x00


	//----- nvinfo : EIATTR_SPARSE_MMA_MASK
	.align		4
.L_36:
        /*0058*/ 	.byte	0x03, 0x50
        /*005a*/ 	.short	0x0000


	//----- nvinfo : EIATTR_MAXREG_COUNT
	.align		4
        /*005c*/ 	.byte	0x03, 0x1b
        /*005e*/ 	.short	0x00ff


	//----- nvinfo : EIATTR_NUM_BARRIERS
	.align		4
        /*0060*/ 	.byte	0x02, 0x4c
        /*0062*/ 	.byte	0x01
	.zero		1


	//----- nvinfo : EIATTR_MERCURY_ISA_VERSION
	.align		4
        /*0064*/ 	.byte	0x03, 0x5f
        /*0066*/ 	.short	0x0101


	//----- nvinfo : EIATTR_VRC_CTA_INIT_COUNT
	.align		4
        /*0068*/ 	.byte	0x02, 0x4a
	.zero		1
	.zero		1


	//----- nvinfo : EIATTR_EXIT_INSTR_OFFSETS
	.align		4
        /*006c*/ 	.byte	0x04, 0x1c
        /*006e*/ 	.short	(.L_38 - .L_37)


	//   ....[0]....
.L_37:
        /*0070*/ 	.word	0x00000860


	//----- nvinfo : EIATTR_CBANK_PARAM_SIZE
	.align		4
.L_38:
        /*0074*/ 	.byte	0x03, 0x19
        /*0076*/ 	.short	0x001c


	//----- nvinfo : EIATTR_PARAM_CBANK
	.align		4
        /*0078*/ 	.byte	0x04, 0x0a
        /*007a*/ 	.short	(.L_40 - .L_39)
	.align		4
.L_39:
        /*007c*/ 	.word	index@(.nv.constant0._Z19tiled_column_KernelPfS_iii)
        /*0080*/ 	.short	0x0380
        /*0082*/ 	.short	0x001c


	//----- nvinfo : EIATTR_SW_WAR
	.align		4
.L_40:
        /*0084*/ 	.byte	0x04, 0x36
        /*0086*/ 	.short	(.L_42 - .L_41)
.L_41:
        /*0088*/ 	.word	0x00000008
.L_42:


//--------------------- .nv.info._Z16tiled_row_KernelPfS_iii --------------------------
	.section	.nv.info._Z16tiled_row_KernelPfS_iii,"",@"SHT_CUDA_INFO"
	.sectionflags	@""
	.align	4


	//----- nvinfo : EIATTR_CUDA_API_VERSION
	.align		4
        /*0000*/ 	.byte	0x04, 0x37
        /*0002*/ 	.short	(.L_44 - .L_43)
.L_43:
        /*0004*/ 	.word	0x00000082


	//----- nvinfo : EIATTR_KPARAM_INFO
	.align		4
.L_44:
        /*0008*/ 	.byte	0x04, 0x17
        /*000a*/ 	.short	(.L_46 - .L_45)
.L_45:
        /*000c*/ 	.word	0x00000000
        /*0010*/ 	.short	0x0004
        /*0012*/ 	.short	0x0018
        /*0014*/ 	.byte	0x00, 0xf0, 0x11, 0x00


	//----- nvinfo : EIATTR_KPARAM_INFO
	.align		4
.L_46:
        /*0018*/ 	.byte	0x04, 0x17
        /*001a*/ 	.short	(.L_48 - .L_47)
.L_47:
        /*001c*/ 	.word	0x00000000
        /*0020*/ 	.short	0x0003
        /*0022*/ 	.short	0x0014
        /*0024*/ 	.byte	0x00, 0xf0, 0x11, 0x00


	//----- nvinfo : EIATTR_KPARAM_INFO
	.align		4
.L_48:
        /*0028*/ 	.byte	0x04, 0x17
        /*002a*/ 	.short	(.L_50 - .L_49)
.L_49:
        /*002c*/ 	.word	0x00000000
        /*0030*/ 	.short	0x0002
        /*0032*/ 	.short	0x0010
        /*0034*/ 	.byte	0x00, 0xf0, 0x11, 0x00


	//----- nvinfo : EIATTR_KPARAM_INFO
	.align		4
.L_50:
        /*0038*/ 	.byte	0x04, 0x17
        /*003a*/ 	.short	(.L_52 - .L_51)
.L_51:
        /*003c*/ 	.word	0x00000000
        /*0040*/ 	.short	0x0001
        /*0042*/ 	.short	0x0008
        /*0044*/ 	.byte	0x00, 0xf5, 0x21, 0x00


	//----- nvinfo : EIATTR_KPARAM_INFO
	.align		4
.L_52:
        /*0048*/ 	.byte	0x04, 0x17
        /*004a*/ 	.short	(.L_54 - .L_53)
.L_53:
        /*004c*/ 	.word	0x00000000
        /*0050*/ 	.short	0x0000
        /*0052*/ 	.short	0x0000
        /*0054*/ 	.byte	0x00, 0xf5, 0x21, 0x00


	//----- nvinfo : EIATTR_SPARSE_MMA_MASK
	.align		4
.L_54:
        /*0058*/ 	.byte	0x03, 0x50
        /*005a*/ 	.short	0x0000


	//----- nvinfo : EIATTR_MAXREG_COUNT
	.align		4
        /*005c*/ 	.byte	0x03, 0x1b
        /*005e*/ 	.short	0x00ff


	//----- nvinfo : EIATTR_NUM_BARRIERS
	.align		4
        /*0060*/ 	.byte	0x02, 0x4c
        /*0062*/ 	.byte	0x01
	.zero		1


	//----- nvinfo : EIATTR_MERCURY_ISA_VERSION
	.align		4
        /*0064*/ 	.byte	0x03, 0x5f
        /*0066*/ 	.short	0x0101


	//----- nvinfo : EIATTR_VRC_CTA_INIT_COUNT
	.align		4
        /*0068*/ 	.byte	0x02, 0x4a
	.zero		1
	.zero		1


	//----- nvinfo : EIATTR_EXIT_INSTR_OFFSETS
	.align		4
        /*006c*/ 	.byte	0x04, 0x1c
        /*006e*/ 	.short	(.L_56 - .L_55)


	//   ....[0]....
.L_55:
        /*0070*/ 	.word	0x00000800


	//----- nvinfo : EIATTR_CBANK_PARAM_SIZE
	.align		4
.L_56:
        /*0074*/ 	.byte	0x03, 0x19
        /*0076*/ 	.short	0x001c


	//----- nvinfo : EIATTR_PARAM_CBANK
	.align		4
        /*0078*/ 	.byte	0x04, 0x0a
        /*007a*/ 	.short	(.L_58 - .L_57)
	.align		4
.L_57:
        /*007c*/ 	.word	index@(.nv.constant0._Z16tiled_row_KernelPfS_iii)
        /*0080*/ 	.short	0x0380
        /*0082*/ 	.short	0x001c


	//----- nvinfo : EIATTR_SW_WAR
	.align		4
.L_58:
        /*0084*/ 	.byte	0x04, 0x36
        /*0086*/ 	.short	(.L_60 - .L_59)
.L_59:
        /*0088*/ 	.word	0x00000008
.L_60:


//--------------------- .nv.info._Z13column_KernelPfS_S_iii --------------------------
	.section	.nv.info._Z13column_KernelPfS_S_iii,"",@"SHT_CUDA_INFO"
	.sectionflags	@""
	.align	4


	//----- nvinfo : EIATTR_CUDA_API_VERSION
	.align		4
        /*0000*/ 	.byte	0x04, 0x37
        /*0002*/ 	.short	(.L_62 - .L_61)
.L_61:
        /*0004*/ 	.word	0x00000082


	//----- nvinfo : EIATTR_KPARAM_INFO
	.align		4
.L_62:
        /*0008*/ 	.byte	0x04, 0x17
        /*000a*/ 	.short	(.L_64 - .L_63)
.L_63:
        /*000c*/ 	.word	0x00000000
        /*0010*/ 	.short	0x0005
        /*0012*/ 	.short	0x0020
        /*0014*/ 	.byte	0x00, 0xf0, 0x11, 0x00


	//----- nvinfo : EIATTR_KPARAM_INFO
	.align		4
.L_64:
        /*0018*/ 	.byte	0x04, 0x17
        /*001a*/ 	.short	(.L_66 - .L_65)
.L_65:
        /*001c*/ 	.word	0x00000000
        /*0020*/ 	.short	0x0004
        /*0022*/ 	.short	0x001c
        /*0024*/ 	.byte	0x00, 0xf0, 0x11, 0x00


	//----- nvinfo : EIATTR_KPARAM_INFO
	.align		4
.L_66:
        /*0028*/ 	.byte	0x04, 0x17
        /*002a*/ 	.short	(.L_68 - .L_67)
.L_67:
        /*002c*/ 	.word	0x00000000
        /*0030*/ 	.short	0x0003
        /*0032*/ 	.short	0x0018
        /*0034*/ 	.byte	0x00, 0xf0, 0x11, 0x00


	//----- nvinfo : EIATTR_KPARAM_INFO
	.align		4
.L_68:
        /*0038*/ 	.byte	0x04, 0x17
        /*003a*/ 	.short	(.L_70 - .L_69)
.L_69:
        /*003c*/ 	.word	0x00000000
        /*0040*/ 	.short	0x0002
        /*0042*/ 	.short	0x0010
        /*0044*/ 	.byte	0x00, 0xf5, 0x21, 0x00


	//----- nvinfo : EIATTR_KPARAM_INFO
	.align		4
.L_70:
        /*0048*/ 	.byte	0x04, 0x17
        /*004a*/ 	.short	(.L_72 - .L_71)
.L_71:
        /*004c*/ 	.word	0x00000000
        /*0050*/ 	.short	0x0001
        /*0052*/ 	.short	0x0008
        /*0054*/ 	.byte	0x00, 0xf5, 0x21, 0x00


	//----- nvinfo : EIATTR_KPARAM_INFO
	.align		4
.L_72:
        /*0058*/ 	.byte	0x04, 0x17
        /*005a*/ 	.short	(.L_74 - .L_73)
.L_73:
        /*005c*/ 	.word	0x00000000
        /*0060*/ 	.short	0x0000
        /*0062*/ 	.short	0x0000
        /*0064*/ 	.byte	0x00, 0xf5, 0x21, 0x00


	//----- nvinfo : EIATTR_SPARSE_MMA_MASK
	.align		4
.L_74:
        /*0068*/ 	.byte	0x03, 0x50
        /*006a*/ 	.short	0x0000


	//----- nvinfo : EIATTR_MAXREG_COUNT
	.align		4
        /*006c*/ 	.byte	0x03, 0x1b
        /*006e*/ 	.short	0x00ff


	//----- nvinfo : EIATTR_MERCURY_ISA_VERSION
	.align		4
        /*0070*/ 	.byte	0x03, 0x5f
        /*0072*/ 	.short	0x0101


	//----- nvinfo : EIATTR_VRC_CTA_INIT_COUNT
	.align		4
        /*0074*/ 	.byte	0x02, 0x4a
	.zero		1
	.zero		1


	//----- nvinfo : EIATTR_EXIT_INSTR_OFFSETS
	.align		4
        /*0078*/ 	.byte	0x04, 0x1c
        /*007a*/ 	.short	(.L_76 - .L_75)


	//   ....[0]....
.L_75:
        /*007c*/ 	.word	0x00000a30


	//----- nvinfo : EIATTR_CRS_STACK_SIZE
	.align		4
.L_76:
        /*0080*/ 	.byte	0x04, 0x1e
        /*0082*/ 	.short	(.L_78 - .L_77)
.L_77:
        /*0084*/ 	.word	0x00000000


	//----- nvinfo : EIATTR_CBANK_PARAM_SIZE
	.align		4
.L_78:
        /*0088*/ 	.byte	0x03, 0x19
        /*008a*/ 	.short	0x0024


	//----- nvinfo : EIATTR_PARAM_CBANK
	.align		4
        /*008c*/ 	.byte	0x04, 0x0a
        /*008e*/ 	.short	(.L_80 - .L_79)
	.align		4
.L_79:
        /*0090*/ 	.word	index@(.nv.constant0._Z13column_KernelPfS_S_iii)
        /*0094*/ 	.short	0x0380
        /*0096*/ 	.short	0x0024


	//----- nvinfo : EIATTR_SW_WAR
	.align		4
.L_80:
        /*0098*/ 	.byte	0x04, 0x36
        /*009a*/ 	.short	(.L_82 - .L_81)
.L_81:
        /*009c*/ 	.word	0x00000008
.L_82:


//--------------------- .nv.info._Z10row_KernelPfS_S_iii --------------------------
	.section	.nv.info._Z10row_KernelPfS_S_iii,"",@"SHT_CUDA_INFO"
	.sectionflags	@""
	.align	4


	//----- nvinfo : EIATTR_CUDA_API_VERSION
	.align		4
        /*0000*/ 	.byte	0x04, 0x37
        /*0002*/ 	.short	(.L_84 - .L_83)
.L_83:
        /*0004*/ 	.word	0x00000082


	//----- nvinfo : EIATTR_KPARAM_INFO
	.align		4
.L_84:
        /*0008*/ 	.byte	0x04, 0x17
        /*000a*/ 	.short	(.L_86 - .L_85)
.L_85:
        /*000c*/ 	.word	0x00000000
        /*0010*/ 	.short	0x0005
        /*0012*/ 	.short	0x0020
        /*0014*/ 	.byte	0x00, 0xf0, 0x11, 0x00


	//----- nvinfo : EIATTR_KPARAM_INFO
	.align		4
.L_86:
        /*0018*/ 	.byte	0x04, 0x17
        /*001a*/ 	.short	(.L_88 - .L_87)
.L_87:
        /*001c*/ 	.word	0x00000000
        /*0020*/ 	.short	0x0004
        /*0022*/ 	.short	0x001c
        /*0024*/ 	.byte	0x00, 0xf0, 0x11, 0x00


	//----- nvinfo : EIATTR_KPARAM_INFO
	.align		4
.L_88:
        /*0028*/ 	.byte	0x04, 0x17
        /*002a*/ 	.short	(.L_90 - .L_89)
.L_89:
        /*002c*/ 	.word	0x00000000
        /*0030*/ 	.short	0x0003
        /*0032*/ 	.short	0x0018
        /*0034*/ 	.byte	0x00, 0xf0, 0x11, 0x00


	//----- nvinfo : EIATTR_KPARAM_INFO
	.align		4
.L_90:
        /*0038*/ 	.byte	0x04, 0x17
        /*003a*/ 	.short	(.L_92 - .L_91)
.L_91:
        /*003c*/ 	.word	0x00000000
        /*0040*/ 	.short	0x0002
        /*0042*/ 	.short	0x0010
        /*0044*/ 	.byte	0x00, 0xf5, 0x21, 0x00


	//----- nvinfo : EIATTR_KPARAM_INFO
	.align		4
.L_92:
        /*0048*/ 	.byte	0x04, 0x17
        /*004a*/ 	.short	(.L_94 - .L_93)
.L_93:
        /*004c*/ 	.word	0x00000000
        /*0050*/ 	.short	0x0001
        /*0052*/ 	.short	0x0008
        /*0054*/ 	.byte	0x00, 0xf5, 0x21, 0x00


	//----- nvinfo : EIATTR_KPARAM_INFO
	.align		4
.L_94:
        /*0058*/ 	.byte	0x04, 0x17
        /*005a*/ 	.short	(.L_96 - .L_95)
.L_95:
        /*005c*/ 	.word	0x00000000
        /*0060*/ 	.short	0x0000
        /*0062*/ 	.short	0x0000
        /*0064*/ 	.byte	0x00, 0xf5, 0x21, 0x00


	//----- nvinfo : EIATTR_SPARSE_MMA_MASK
	.align		4
.L_96:
        /*0068*/ 	.byte	0x03, 0x50
        /*006a*/ 	.short	0x0000


	//----- nvinfo : EIATTR_MAXREG_COUNT
	.align		4
        /*006c*/ 	.byte	0x03, 0x1b
        /*006e*/ 	.short	0x00ff


	//----- nvinfo : EIATTR_MERCURY_ISA_VERSION
	.align		4
        /*0070*/ 	.byte	0x03, 0x5f
        /*0072*/ 	.short	0x0101


	//----- nvinfo : EIATTR_VRC_CTA_INIT_COUNT
	.align		4
        /*0074*/ 	.byte	0x02, 0x4a
	.zero		1
	.zero		1


	//----- nvinfo : EIATTR_EXIT_INSTR_OFFSETS
	.align		4
        /*0078*/ 	.byte	0x04, 0x1c
        /*007a*/ 	.short	(.L_98 - .L_97)


	//   ....[0]....
.L_97:
        /*007c*/ 	.word	0x00000e60


	//----- nvinfo : EIATTR_CRS_STACK_SIZE
	.align		4
.L_98:
        /*0080*/ 	.byte	0x04, 0x1e
        /*0082*/ 	.short	(.L_100 - .L_99)
.L_99:
        /*0084*/ 	.word	0x00000000


	//----- nvinfo : EIATTR_CBANK_PARAM_SIZE
	.align		4
.L_100:
        /*0088*/ 	.byte	0x03, 0x19
        /*008a*/ 	.short	0x0024


	//----- nvinfo : EIATTR_PARAM_CBANK
	.align		4
        /*008c*/ 	.byte	0x04, 0x0a
        /*008e*/ 	.short	(.L_102 - .L_101)
	.align		4
.L_101:
        /*0090*/ 	.word	index@(.nv.constant0._Z10row_KernelPfS_S_iii)
        /*0094*/ 	.short	0x0380
        /*0096*/ 	.short	0x0024


	//----- nvinfo : EIATTR_SW_WAR
	.align		4
.L_102:
        /*0098*/ 	.byte	0x04, 0x36
        /*009a*/ 	.short	(.L_104 - .L_103)
.L_103:
        /*009c*/ 	.word	0x00000008
.L_104:


//--------------------- .nv.callgraph             --------------------------
	.section	.nv.callgraph,"",@"SHT_CUDA_CALLGRAPH"
	.align	4
	.sectionentsize	8
	.align		4
        /*0000*/ 	.word	0x00000000
	.align		4
        /*0004*/ 	.word	0xffffffff
	.align		4
        /*0008*/ 	.word	0x00000000
	.align		4
        /*000c*/ 	.word	0xfffffffe
	.align		4
        /*0010*/ 	.word	0x00000000
	.align		4
        /*0014*/ 	.word	0xfffffffd
	.align		4
        /*0018*/ 	.word	0x00000000
	.align		4
        /*001c*/ 	.word	0xfffffffc


//--------------------- .nv.constant3             --------------------------
	.section	.nv.constant3,"a",@progbits
	.align	4
.nv.constant3:
	.type		Filter,@object
	.size		Filter,(.L_0 - Filter)
Filter:
	.zero		132
.L_0:


//--------------------- .text._Z19tiled_column_KernelPfS_iii --------------------------
	.section	.text._Z19tiled_column_KernelPfS_iii,"ax",@progbits
	.align	128
        .global         _Z19tiled_column_KernelPfS_iii
        .type           _Z19tiled_column_KernelPfS_iii,@function
        .size           _Z19tiled_column_KernelPfS_iii,(.L_x_26 - _Z19tiled_column_KernelPfS_iii)
        .other          _Z19tiled_column_KernelPfS_iii,@"STO_CUDA_ENTRY STV_DEFAULT"
_Z19tiled_column_KernelPfS_iii:
.text._Z19tiled_column_KernelPfS_iii:
[----:B------:R-:W-:Y:S01]  /*0000*/  LDC R1, c[0x0][0x37c] ;  /* 0x0000df00ff017b82 */ /* 0x000fe20000000800 */
[----:B------:R-:W0:Y:S07]  /*0010*/  S2R R10, SR_TID.Y ;  /* 0x00000000000a7919 */ /* 0x000e2e0000002200 */
[----:B------:R-:W0:Y:S01]  /*0020*/  S2UR UR4, SR_CTAID.Y ;  /* 0x00000000000479c3 */ /* 0x000e220000002600 */
[----:B------:R-:W1:Y:S01]  /*0030*/  LDCU UR5, c[0x0][0x394] ;  /* 0x00007280ff0577ac */ /* 0x000e620008000800 */
[----:B------:R-:W2:Y:S01]  /*0040*/  S2R R8, SR_TID.X ;  /* 0x0000000000087919 */ /* 0x000ea20000002100 */
[----:B------:R-:W3:Y:S01]  /*0050*/  LDCU.64 UR6, c[0x0][0x358] ;  /* 0x00006b00ff0677ac */ /* 0x000ee20008000a00 */
[----:B------:R-:W2:Y:S04]  /*0060*/  S2R R7, SR_CTAID.X ;  /* 0x0000000000077919 */ /* 0x000ea80000002500 */
[----:B------:R-:W0:Y:S08]  /*0070*/  LDC R12, c[0x0][0x364] ;  /* 0x0000d900ff0c7b82 */ /* 0x000e300000000800 */
[----:B------:R-:W4:Y:S01]  /*0080*/  LDC R9, c[0x0][0x398] ;  /* 0x0000e600ff097b82 */ /* 0x000f220000000800 */
[----:B0-----:R-:W-:Y:S01]  /*0090*/  IMAD R0, R12, UR4, R10 ;  /* 0x000000040c007c24 */ /* 0x001fe2000f8e020a */
[----:B------:R-:W2:Y:S04]  /*00a0*/  LDCU UR4, c[0x0][0x360] ;  /* 0x00006c00ff0477ac */ /* 0x000ea80008000800 */
[----:B----4-:R-:W-:-:S02]  /*00b0*/  ISETP.GE.AND P0, PT, R0, R9, PT ;  /* 0x000000090000720c */ /* 0x010fc40003f06270 */
[----:B-1----:R-:W-:Y:S01]  /*00c0*/  IADD3 R3, PT, PT, -R9, UR5, RZ ;  /* 0x0000000509037c10 */ /* 0x002fe2000fffe1ff */
[----:B------:R-:W0:Y:S03]  /*00d0*/  LDCU UR5, c[0x0][0x390] ;  /* 0x00007200ff0577ac */ /* 0x000e260008000800 */
[----:B------:R-:W-:Y:S01]  /*00e0*/  ISETP.GE.AND P1, PT, R0, R3, PT ;  /* 0x000000030000720c */ /* 0x000fe20003f26270 */
[----:B--2---:R-:W-:-:S06]  /*00f0*/  IMAD R7, R7, UR4, R8 ;  /* 0x0000000407077c24 */ /* 0x004fcc000f8e0208 */
[----:B------:R-:W1:Y:S01]  /*0100*/  @P0 LDC.64 R2, c[0x0][0x388] ;  /* 0x0000e200ff020b82 */ /* 0x000e620000000a00 */
[----:B------:R-:W-:-:S07]  /*0110*/  @P0 IADD3 R11, PT, PT, -R9, RZ, RZ ;  /* 0x000000ff090b0210 */ /* 0x000fce0007ffe1ff */
[----:B------:R-:W2:Y:S01]  /*0120*/  @!P1 LDC.64 R4, c[0x0][0x388] ;  /* 0x0000e200ff049b82 */ /* 0x000ea20000000a00 */
[----:B0-----:R-:W-:-:S04]  /*0130*/  IMAD R0, R0, UR5, R7 ;  /* 0x0000000500007c24 */ /* 0x001fc8000f8e0207 */
[--C-:B------:R-:W-:Y:S02]  /*0140*/  @P0 IMAD R7, R11, UR5, R0.reuse ;  /* 0x000000050b070c24 */ /* 0x100fe4000f8e0200 */
[----:B------:R-:W-:Y:S02]  /*0150*/  @!P1 IMAD R11, R9, UR5, R0 ;  /* 0x00000005090b9c24 */ /* 0x000fe4000f8e0200 */
[----:B-1----:R-:W-:-:S06]  /*0160*/  @P0 IMAD.WIDE R2, R7, 0x4, R2 ;  /* 0x0000000407020825 */ /* 0x002fcc00078e0202 */
[----:B---3--:R0:W3:Y:S01]  /*0170*/  @P0 LDG.E R2, desc[UR6][R2.64] ;  /* 0x0000000602020981 */ /* 0x0080e2000c1e1900 */
[----:B--2---:R-:W-:-:S06]  /*0180*/  @!P1 IMAD.WIDE R4, R11, 0x4, R4 ;  /* 0x000000040b049825 */ /* 0x004fcc00078e0204 */
[----:B------:R1:W2:Y:S01]  /*0190*/  @!P1 LDG.E R4, desc[UR6][R4.64] ;  /* 0x0000000604049981 */ /* 0x0002a2000c1e1900 */
[----:B------:R-:W4:Y:S01]  /*01a0*/  S2UR UR5, SR_CgaCtaId ;  /* 0x00000000000579c3 */ /* 0x000f220000008800 */
[----:B------:R-:W-:Y:S01]  /*01b0*/  UMOV UR4, 0x400 ;  /* 0x0000040000047882 */ /* 0x000fe20000000000 */
[----:B------:R-:W-:-:S05]  /*01c0*/  IMAD R7, R10, 0x60, RZ ;  /* 0x000000600a077824 */ /* 0x000fca00078e02ff */
[----:B------:R-:W-:Y:S01]  /*01d0*/  IADD3 R6, PT, PT, R7, R8, RZ ;  /* 0x0000000807067210 */ /* 0x000fe20007ffe0ff */
[----:B----4-:R-:W-:-:S06]  /*01e0*/  ULEA UR4, UR5, UR4, 0x18 ;  /* 0x0000000405047291 */ /* 0x010fcc000f8ec0ff */
[----:B------:R-:W-:-:S05]  /*01f0*/  @P0 MOV R11, UR4 ;  /* 0x00000004000b0c02 */ /* 0x000fca0008000f00 */
[----:B------:R-:W-:Y:S01]  /*0200*/  @P0 IMAD R13, R6, 0x4, R11 ;  /* 0x00000004060d0824 */ /* 0x000fe200078e020b */
[----:B------:R-:W-:Y:S01]  /*0210*/  @!P0 MOV R11, UR4 ;  /* 0x00000004000b8c02 */ /* 0x000fe20008000f00 */
[----:B------:R-:W-:-:S04]  /*0220*/  IMAD R7, R12, 0x60, R7 ;  /* 0x000000600c077824 */ /* 0x000fc800078e0207 */
[----:B------:R-:W-:Y:S01]  /*0230*/  @!P0 IMAD R6, R6, 0x4, R11 ;  /* 0x0000000406068824 */ /* 0x000fe200078e020b */
[----:B------:R-:W-:-:S04]  /*0240*/  IADD3 R12, PT, PT, R7, R8, RZ ;  /* 0x00000008070c7210 */ /* 0x000fc80007ffe0ff */
[CC--:B0-----:R-:W-:Y:S02]  /*0250*/  @!P1 LEA R3, R12.reuse, R11.reuse, 0x2 ;  /* 0x0000000b0c039211 */ /* 0x0c1fe400078e10ff */
[----:B------:R-:W-:Y:S01]  /*0260*/  @P1 LEA R12, R12, R11, 0x2 ;  /* 0x0000000b0c0c1211 */ /* 0x000fe200078e10ff */
[----:B-1----:R-:W-:Y:S01]  /*0270*/  IMAD.MOV.U32 R5, RZ, RZ, RZ ;  /* 0x000000ffff057224 */ /* 0x002fe200078e00ff */
[----:B---3--:R0:W-:Y:S04]  /*0280*/  @P0 STS [R13], R2 ;  /* 0x000000020d000388 */ /* 0x0081e80000000800 */
[----:B------:R0:W-:Y:S01]  /*0290*/  @!P0 STS [R6], RZ ;  /* 0x000000ff06008388 */ /* 0x0001e20000000800 */
[----:B------:R-:W-:-:S03]  /*02a0*/  ISETP.GE.AND P0, PT, R9, RZ, PT ;  /* 0x000000ff0900720c */ /* 0x000fc60003f06270 */
[----:B--2---:R0:W-:Y:S04]  /*02b0*/  @!P1 STS [R3], R4 ;  /* 0x0000000403009388 */ /* 0x0041e80000000800 */
[----:B------:R0:W-:Y:S01]  /*02c0*/  @P1 STS [R12], RZ ;  /* 0x000000ff0c001388 */ /* 0x0001e20000000800 */
[----:B------:R-:W-:Y:S06]  /*02d0*/  BAR.SYNC.DEFER_BLOCKING 0x0 ;  /* 0x0000000000007b1d */ /* 0x000fec0000010000 */
[----:B------:R-:W-:Y:S05]  /*02e0*/  @!P0 BRA `(.L_x_0) ;  /* 0x0000000400508947 */ /* 0x000fea0003800000 */
[C---:B------:R-:W-:Y:S01]  /*02f0*/  ISETP.GE.U32.AND P2, PT, R9.reuse, 0x4, PT ;  /* 0x000000040900780c */ /* 0x040fe20003f46070 */
[----:B------:R-:W-:Y:S01]  /*0300*/  HFMA2 R14, -RZ, RZ, 0, 0 ;  /* 0x00000000ff0e7431 */ /* 0x000fe200000001ff */
[C---:B0-----:R-:W-:Y:S02]  /*0310*/  SHF.L.U32 R13, R9.reuse, 0x1, RZ ;  /* 0x00000001090d7819 */ /* 0x041fe400000006ff */
[----:B------:R-:W-:Y:S02]  /*0320*/  LOP3.LUT R3, R9, 0x1, RZ, 0xc0, !PT ;  /* 0x0000000109037812 */ /* 0x000fe400078ec0ff */
[----:B------:R-:W-:Y:S02]  /*0330*/  LOP3.LUT R2, R13, 0x6, RZ, 0xc0, !PT ;  /* 0x000000060d027812 */ /* 0x000fe400078ec0ff */
[----:B------:R-:W-:Y:S02]  /*0340*/  ISETP.NE.U32.AND P0, PT, R3, 0x1, PT ;  /* 0x000000010300780c */ /* 0x000fe40003f05070 */
[----:B------:R-:W-:-:S02]  /*0350*/  ISETP.GE.U32.AND P1, PT, R2, 0x3, PT ;  /* 0x000000030200780c */ /* 0x000fc40003f26070 */
[----:B------:R-:W-:Y:S01]  /*0360*/  IADD3 R12, PT, PT, -R9, RZ, RZ ;  /* 0x000000ff090c7210 */ /* 0x000fe20007ffe1ff */
[----:B------:R-:W-:Y:S10]  /*0370*/  @!P2 BRA `(.L_x_1) ;  /* 0x000000000088a947 */ /* 0x000ff40003800000 */
[----:B------:R-:W-:Y:S01]  /*0380*/  IMAD R16, R10, 0x60, R8 ;  /* 0x000000600a107824 */ /* 0x000fe200078e0208 */
[----:B------:R-:W-:Y:S02]  /*0390*/  LOP3.LUT R15, R13, 0xfffffff8, RZ, 0xc0, !PT ;  /* 0xfffffff80d0f7812 */ /* 0x000fe400078ec0ff */
[----:B------:R-:W-:Y:S01]  /*03a0*/  MOV R14, RZ ;  /* 0x000000ff000e7202 */ /* 0x000fe20000000f00 */
[----:B------:R-:W-:Y:S01]  /*03b0*/  IMAD.U32 R16, R16, 0x4, R11 ;  /* 0x0000000410107824 */ /* 0x000fe200078e000b */
[----:B------:R-:W-:-:S04]  /*03c0*/  IADD3 R15, PT, PT, -R15, RZ, RZ ;  /* 0x000000ff0f0f7210 */ /* 0x000fc80007ffe1ff */
[----:B------:R-:W-:-:S07]  /*03d0*/  IADD3 R16, PT, PT, R16, 0x600, RZ ;  /* 0x0000060010107810 */ /* 0x000fce0007ffe0ff */
.L_x_2:
[----:B------:R-:W0:Y:S01]  /*03e0*/  LDS R23, [R16+-0x600] ;  /* 0xfffa000010177984 */ /* 0x000e220000000800 */
[----:B------:R-:W-:Y:S01]  /*03f0*/  IMAD.SHL.U32 R22, R13, 0x4, RZ ;  /* 0x000000040d167824 */ /* 0x000fe200078e00ff */
[----:B------:R-:W-:Y:S02]  /*0400*/  IADD3 R15, PT, PT, R15, 0x8, RZ ;  /* 0x000000080f0f7810 */ /* 0x000fe40007ffe0ff */
[----:B------:R-:W1:Y:S01]  /*0410*/  LDS R25, [R16+-0x480] ;  /* 0xfffb800010197984 */ /* 0x000e620000000800 */
[----:B------:R-:W0:Y:S01]  /*0420*/  LDC R24, c[0x3][R22] ;  /* 0x00c0000016187b82 */ /* 0x000e220000000800 */
[----:B------:R-:W-:Y:S02]  /*0430*/  ISETP.NE.AND P2, PT, R15, RZ, PT ;  /* 0x000000ff0f00720c */ /* 0x000fe40003f45270 */
[----:B------:R-:W2:Y:S01]  /*0440*/  LDS R26, [R16+-0x300] ;  /* 0xfffd0000101a7984 */ /* 0x000ea20000000800 */
[----:B------:R-:W-:Y:S02]  /*0450*/  IADD3 R12, PT, PT, R12, 0x8, RZ ;  /* 0x000000080c0c7810 */ /* 0x000fe40007ffe0ff */
[----:B------:R-:W-:Y:S01]  /*0460*/  IADD3 R13, PT, PT, R13, -0x8, RZ ;  /* 0xfffffff80d0d7810 */ /* 0x000fe20007ffe0ff */
[----:B------:R-:W3:Y:S01]  /*0470*/  LDS R20, [R16+-0x180] ;  /* 0xfffe800010147984 */ /* 0x000ee20000000800 */
[----:B------:R-:W1:Y:S03]  /*0480*/  LDC.64 R2, c[0x3][R22+-0x8] ;  /* 0x00fffe0016027b82 */ /* 0x000e660000000a00 */
[----:B------:R-:W4:Y:S04]  /*0490*/  LDS R21, [R16] ;  /* 0x0000000010157984 */ /* 0x000f280000000800 */
[----:B------:R-:W5:Y:S01]  /*04a0*/  LDS R18, [R16+0x180] ;  /* 0x0001800010127984 */ /* 0x000f620000000800 */
[----:B------:R-:W3:Y:S03]  /*04b0*/  LDC.64 R4, c[0x3][R22+-0x10] ;  /* 0x00fffc0016047b82 */ /* 0x000ee60000000a00 */
[----:B------:R-:W5:Y:S04]  /*04c0*/  LDS R19, [R16+0x300] ;  /* 0x0003000010137984 */ /* 0x000f680000000800 */
[----:B------:R2:W5:Y:S01]  /*04d0*/  LDS R17, [R16+0x480] ;  /* 0x0004800010117984 */ /* 0x0005620000000800 */
[----:B------:R-:W5:Y:S01]  /*04e0*/  LDC.64 R6, c[0x3][R22+-0x18] ;  /* 0x00fffa0016067b82 */ /* 0x000f620000000a00 */
[----:B--2---:R-:W-:-:S02]  /*04f0*/  VIADD R16, R16, 0xc00 ;  /* 0x00000c0010107836 */ /* 0x004fc40000000000 */
[----:B0-----:R-:W-:-:S05]  /*0500*/  FFMA R24, R23, R24, R14 ;  /* 0x0000001817187223 */ /* 0x001fca000000000e */
[----:B------:R-:W0:Y:S01]  /*0510*/  LDC R14, c[0x3][R22+-0x1c] ;  /* 0x00fff900160e7b82 */ /* 0x000e220000000800 */
[----:B-1----:R-:W-:-:S04]  /*0520*/  FFMA R3, R25, R3, R24 ;  /* 0x0000000319037223 */ /* 0x002fc80000000018 */
[----:B------:R-:W-:-:S04]  /*0530*/  FFMA R3, R26, R2, R3 ;  /* 0x000000021a037223 */ /* 0x000fc80000000003 */
[----:B---3--:R-:W-:-:S04]  /*0540*/  FFMA R20, R20, R5, R3 ;  /* 0x0000000514147223 */ /* 0x008fc80000000003 */
[----:B----4-:R-:W-:-:S04]  /*0550*/  FFMA R21, R21, R4, R20 ;  /* 0x0000000415157223 */ /* 0x010fc80000000014 */
[----:B-----5:R-:W-:-:S04]  /*0560*/  FFMA R18, R18, R7, R21 ;  /* 0x0000000712127223 */ /* 0x020fc80000000015 */
[----:B------:R-:W-:-:S04]  /*0570*/  FFMA R6, R19, R6, R18 ;  /* 0x0000000613067223 */ /* 0x000fc80000000012 */
[----:B0-----:R-:W-:Y:S01]  /*0580*/  FFMA R14, R17, R14, R6 ;  /* 0x0000000e110e7223 */ /* 0x001fe20000000006 */
[----:B------:R-:W-:Y:S06]  /*0590*/  @P2 BRA `(.L_x_2) ;  /* 0xfffffffc00902947 */ /* 0x000fec000383ffff */
.L_x_1:
[----:B------:R-:W-:Y:S01]  /*05a0*/  IADD3 R3, PT, PT, R10, R9, RZ ;  /* 0x000000090a037210 */ /* 0x000fe20007ffe0ff */
[----:B------:R-:W-:Y:S06]  /*05b0*/  @!P1 BRA `(.L_x_3) ;  /* 0x0000000000489947 */ /* 0x000fec0003800000 */
[----:B------:R-:W-:Y:S01]  /*05c0*/  IADD3 R5, PT, PT, R3, R12, RZ ;  /* 0x0000000c03057210 */ /* 0x000fe20007ffe0ff */
[----:B------:R-:W-:Y:S01]  /*05d0*/  IMAD.IADD R4, R9, 0x1, -R12 ;  /* 0x0000000109047824 */ /* 0x000fe200078e0a0c */
[----:B------:R-:W-:-:S03]  /*05e0*/  IADD3 R12, PT, PT, R12, 0x4, RZ ;  /* 0x000000040c0c7810 */ /* 0x000fc60007ffe0ff */
[----:B------:R-:W-:Y:S01]  /*05f0*/  IMAD R2, R5, 0x60, R8 ;  /* 0x0000006005027824 */ /* 0x000fe200078e0208 */
[----:B------:R-:W-:-:S04]  /*0600*/  SHF.L.U32 R4, R4, 0x2, RZ ;  /* 0x0000000204047819 */ /* 0x000fc800000006ff */
[----:B------:R-:W-:Y:S01]  /*0610*/  LEA R2, R2, R11, 0x2 ;  /* 0x0000000b02027211 */ /* 0x000fe200078e10ff */
[----:B------:R-:W0:Y:S04]  /*0620*/  LDC R6, c[0x3][R4] ;  /* 0x00c0000004067b82 */ /* 0x000e280000000800 */
[----:B------:R-:W0:Y:S04]  /*0630*/  LDS R5, [R2] ;  /* 0x0000000002057984 */ /* 0x000e280000000800 */
[----:B------:R-:W1:Y:S01]  /*0640*/  LDS R10, [R2+0x180] ;  /* 0x00018000020a7984 */ /* 0x000e620000000800 */
[----:B------:R-:W1:Y:S03]  /*0650*/  LDC R7, c[0x3][R4+-0x4] ;  /* 0x00ffff0004077b82 */ /* 0x000e660000000800 */
[----:B------:R-:W2:Y:S04]  /*0660*/  LDS R16, [R2+0x300] ;  /* 0x0003000002107984 */ /* 0x000ea80000000800 */
[----:B------:R-:W3:Y:S01]  /*0670*/  LDS R18, [R2+0x480] ;  /* 0x0004800002127984 */ /* 0x000ee20000000800 */
[----:B------:R-:W2:Y:S08]  /*0680*/  LDC R13, c[0x3][R4+-0x8] ;  /* 0x00fffe00040d7b82 */ /* 0x000eb00000000800 */
[----:B------:R-:W3:Y:S01]  /*0690*/  LDC R15, c[0x3][R4+-0xc] ;  /* 0x00fffd00040f7b82 */ /* 0x000ee20000000800 */
[----:B0-----:R-:W-:-:S04]  /*06a0*/  FFMA R5, R5, R6, R14 ;  /* 0x0000000605057223 */ /* 0x001fc8000000000e */
[----:B-1----:R-:W-:-:S04]  /*06b0*/  FFMA R5, R10, R7, R5 ;  /* 0x000000070a057223 */ /* 0x002fc80000000005 */
[----:B--2---:R-:W-:-:S04]  /*06c0*/  FFMA R5, R16, R13, R5 ;  /* 0x0000000d10057223 */ /* 0x004fc80000000005 */
[----:B---3--:R-:W-:-:S07]  /*06d0*/  FFMA R14, R18, R15, R5 ;  /* 0x0000000f120e7223 */ /* 0x008fce0000000005 */
.L_x_3:
[----:B------:R-:W-:Y:S05]  /*06e0*/  @P0 BRA `(.L_x_4) ;  /* 0x0000000000300947 */ /* 0x000fea0003800000 */
[----:B------:R-:W-:Y:S02]  /*06f0*/  IADD3 R5, PT, PT, R3, R12, RZ ;  /* 0x0000000c03057210 */ /* 0x000fe40007ffe0ff */
[C---:B------:R-:W-:Y:S02]  /*0700*/  IADD3 R4, PT, PT, -R12.reuse, R9, RZ ;  /* 0x000000090c047210 */ /* 0x040fe40007ffe1ff */
[----:B------:R-:W-:Y:S01]  /*0710*/  IADD3 R12, PT, PT, R12, 0x2, RZ ;  /* 0x000000020c0c7810 */ /* 0x000fe20007ffe0ff */
[----:B------:R-:W-:Y:S01]  /*0720*/  IMAD R2, R5, 0x60, R8 ;  /* 0x0000006005027824 */ /* 0x000fe200078e0208 */
[----:B------:R-:W-:-:S03]  /*0730*/  SHF.L.U32 R4, R4, 0x2, RZ ;  /* 0x0000000204047819 */ /* 0x000fc600000006ff */
[----:B------:R-:W-:Y:S01]  /*0740*/  IMAD R2, R2, 0x4, R11 ;  /* 0x0000000402027824 */ /* 0x000fe200078e020b */
[----:B------:R-:W0:Y:S04]  /*0750*/  LDC R6, c[0x3][R4] ;  /* 0x00c0000004067b82 */ /* 0x000e280000000800 */
[----:B------:R-:W0:Y:S04]  /*0760*/  LDS R5, [R2] ;  /* 0x0000000002057984 */ /* 0x000e280000000800 */
[----:B------:R-:W1:Y:S01]  /*0770*/  LDS R10, [R2+0x180] ;  /* 0x00018000020a7984 */ /* 0x000e620000000800 */
[----:B------:R-:W1:Y:S01]  /*0780*/  LDC R7, c[0x3][R4+-0x4] ;  /* 0x00ffff0004077b82 */ /* 0x000e620000000800 */
[----:B0-----:R-:W-:-:S04]  /*0790*/  FFMA R5, R5, R6, R14 ;  /* 0x0000000605057223 */ /* 0x001fc8000000000e */
[----:B-1----:R-:W-:-:S07]  /*07a0*/  FFMA R14, R10, R7, R5 ;  /* 0x000000070a0e7223 */ /* 0x002fce0000000005 */
.L_x_4:
[----:B------:R-:W-:Y:S01]  /*07b0*/  IMAD.IADD R3, R3, 0x1, R12 ;  /* 0x0000000103037824 */ /* 0x000fe200078e020c */
[----:B------:R-:W-:-:S03]  /*07c0*/  IADD3 R9, PT, PT, -R12, R9, RZ ;  /* 0x000000090c097210 */ /* 0x000fc60007ffe1ff */
[----:B------:R-:W-:Y:S01]  /*07d0*/  IMAD R8, R3, 0x60, R8 ;  /* 0x0000006003087824 */ /* 0x000fe200078e0208 */
[----:B------:R-:W-:-:S04]  /*07e0*/  SHF.L.U32 R9, R9, 0x2, RZ ;  /* 0x0000000209097819 */ /* 0x000fc800000006ff */
[----:B------:R-:W-:Y:S02]  /*07f0*/  LEA R8, R8, R11, 0x2 ;  /* 0x0000000b08087211 */ /* 0x000fe400078e10ff */
[----:B------:R-:W0:Y:S03]  /*0800*/  LDC R9, c[0x3][R9] ;  /* 0x00c0000009097b82 */ /* 0x000e260000000800 */
[----:B------:R-:W0:Y:S02]  /*0810*/  LDS R5, [R8] ;  /* 0x0000000008057984 */ /* 0x000e240000000800 */
[----:B0-----:R-:W-:-:S07]  /*0820*/  FFMA R5, R5, R9, R14 ;  /* 0x0000000905057223 */ /* 0x001fce000000000e */
.L_x_0:
[----:B0-----:R-:W0:Y:S02]  /*0830*/  LDC.64 R2, c[0x0][0x380] ;  /* 0x0000e000ff027b82 */ /* 0x001e240000000a00 */
[----:B0-----:R-:W-:-:S05]  /*0840*/  IMAD.WIDE R2, R0, 0x4, R2 ;  /* 0x0000000400027825 */ /* 0x001fca00078e0202 */
[----:B------:R-:W-:Y:S01]  /*0850*/  STG.E desc[UR6][R2.64], R5 ;  /* 0x0000000502007986 */ /* 0x000fe2000c101906 */
[----:B------:R-:W-:Y:S05]  /*0860*/  EXIT ;  /* 0x000000000000794d */ /* 0x000fea0003800000 */
.L_x_5:
[----:B------:R-:W-:-:S00]  /*0870*/  BRA `(.L_x_5) ;  /* 0xfffffffc00fc7947 */ /* 0x000fc0000383ffff */
[----:B------:R-:W-:-:S00]  /*0880*/  NOP ;  /* 0x0000000000007918 */ /* 0x000fc00000000000 */
[----:B------:R-:W-:-:S00]  /*0890*/  NOP ;  /* 0x0000000000007918 */ /* 0x000fc00000000000 */
[----:B------:R-:W-:-:S00]  /*08a0*/  NOP ;  /* 0x0000000000007918 */ /* 0x000fc00000000000 */
[----:B------:R-:W-:-:S00]  /*08b0*/  NOP ;  /* 0x0000000000007918 */ /* 0x000fc00000000000 */
[----:B------:R-:W-:-:S00]  /*08c0*/  NOP ;  /* 0x0000000000007918 */ /* 0x000fc00000000000 */
[----:B------:R-:W-:-:S00]  /*08d0*/  NOP ;  /* 0x0000000000007918 */ /* 0x000fc00000000000 */
[----:B------:R-:W-:-:S00]  /*08e0*/  NOP ;  /* 0x0000000000007918 */ /* 0x000fc00000000000 */
[----:B------:R-:W-:-:S00]  /*08f0*/  NOP ;  /* 0x0000000000007918 */ /* 0x000fc00000000000 */
.L_x_26:


//--------------------- .text._Z16tiled_row_KernelPfS_iii --------------------------
	.section	.text._Z16tiled_row_KernelPfS_iii,"ax",@progbits
	.align	128
        .global         _Z16tiled_row_KernelPfS_iii
        .type           _Z16tiled_row_KernelPfS_iii,@function
        .size           _Z16tiled_row_KernelPfS_iii,(.L_x_27 - _Z16tiled_row_KernelPfS_iii)
        .other          _Z16tiled_row_KernelPfS_iii,@"STO_CUDA_ENTRY STV_DEFAULT"
_Z16tiled_row_KernelPfS_iii:
.text._Z16tiled_row_KernelPfS_iii:
[----:B------:R-:W-:Y:S01]  /*0000*/  LDC R1, c[0x0][0x37c] ;  /* 0x0000df00ff017b82 */ /* 0x000fe20000000800 */
[----:B------:R-:W0:Y:S07]  /*0010*/  S2R R8, SR_TID.X ;  /* 0x0000000000087919 */ /* 0x000e2e0000002100 */
[----:B------:R-:W1:Y:S01]  /*0020*/  LDC R0, c[0x0][0x364] ;  /* 0x0000d900ff007b82 */ /* 0x000e620000000800 */
[----:B------:R-:W0:Y:S01]  /*0030*/  LDCU UR6, c[0x0][0x360] ;  /* 0x00006c00ff0677ac */ /* 0x000e220008000800 */
[----:B------:R-:W0:Y:S01]  /*0040*/  S2R R3, SR_CTAID.X ;  /* 0x0000000000037919 */ /* 0x000e220000002500 */
[----:B------:R-:W2:Y:S01]  /*0050*/  LDCU UR8, c[0x0][0x398] ;  /* 0x00007300ff0877ac */ /* 0x000ea20008000800 */
[----:B------:R-:W1:Y:S04]  /*0060*/  S2R R11, SR_TID.Y ;  /* 0x00000000000b7919 */ /* 0x000e680000002200 */
[----:B------:R-:W1:Y:S01]  /*0070*/  S2UR UR5, SR_CTAID.Y ;  /* 0x00000000000579c3 */ /* 0x000e620000002600 */
[----:B------:R-:W2:Y:S01]  /*0080*/  LDCU UR4, c[0x0][0x394] ;  /* 0x00007280ff0477ac */ /* 0x000ea20008000800 */
[----:B------:R-:W3:Y:S01]  /*0090*/  LDCU.64 UR16, c[0x0][0x358] ;  /* 0x00006b00ff1077ac */ /* 0x000ee20008000a00 */
[----:B--2---:R-:W-:Y:S01]  /*00a0*/  UIADD3 UR4, UPT, UPT, -UR8, UR4, URZ ;  /* 0x0000000408047290 */ /* 0x004fe2000fffe1ff */
[----:B0-----:R-:W-:-:S02]  /*00b0*/  IMAD R3, R3, UR6, R8 ;  /* 0x0000000603037c24 */ /* 0x001fc4000f8e0208 */
[----:B-1----:R-:W-:-:S03]  /*00c0*/  IMAD R0, R0, UR5, R11 ;  /* 0x0000000500007c24 */ /* 0x002fc6000f8e020b */
[C---:B------:R-:W-:Y:S02]  /*00d0*/  ISETP.GE.AND P0, PT, R3.reuse, UR8, PT ;  /* 0x0000000803007c0c */ /* 0x040fe4000bf06270 */
[----:B------:R-:W-:-:S03]  /*00e0*/  ISETP.GE.AND P1, PT, R3, UR4, PT ;  /* 0x0000000403007c0c */ /* 0x000fc6000bf26270 */
[----:B------:R-:W0:Y:S08]  /*00f0*/  LDCU UR4, c[0x0][0x390] ;  /* 0x00007200ff0477ac */ /* 0x000e300008000800 */
[----:B------:R-:W1:Y:S08]  /*0100*/  @P0 LDC.64 R4, c[0x0][0x388] ;  /* 0x0000e200ff040b82 */ /* 0x000e700000000a00 */
[----:B------:R-:W2:Y:S01]  /*0110*/  @!P1 LDC.64 R6, c[0x0][0x388] ;  /* 0x0000e200ff069b82 */ /* 0x000ea20000000a00 */
[----:B0-----:R-:W-:-:S05]  /*0120*/  IMAD R0, R0, UR4, R3 ;  /* 0x0000000400007c24 */ /* 0x001fca000f8e0203 */
[C---:B------:R-:W-:Y:S02]  /*0130*/  @P0 IADD3 R3, PT, PT, R0.reuse, -UR8, RZ ;  /* 0x8000000800030c10 */ /* 0x040fe4000fffe0ff */
[----:B------:R-:W-:-:S03]  /*0140*/  @!P1 IADD3 R9, PT, PT, R0, UR8, RZ ;  /* 0x0000000800099c10 */ /* 0x000fc6000fffe0ff */
[----:B-1----:R-:W-:-:S06]  /*0150*/  @P0 IMAD.WIDE R4, R3, 0x4, R4 ;  /* 0x0000000403040825 */ /* 0x002fcc00078e0204 */
[----:B---3--:R0:W3:Y:S01]  /*0160*/  @P0 LDG.E R4, desc[UR16][R4.64] ;  /* 0x0000001004040981 */ /* 0x0080e2000c1e1900 */
[----:B--2---:R-:W-:-:S06]  /*0170*/  @!P1 IMAD.WIDE R6, R9, 0x4, R6 ;  /* 0x0000000409069825 */ /* 0x004fcc00078e0206 */
[----:B------:R1:W2:Y:S01]  /*0180*/  @!P1 LDG.E R6, desc[UR16][R6.64] ;  /* 0x0000001006069981 */ /* 0x0002a2000c1e1900 */
[----:B------:R-:W4:Y:S01]  /*0190*/  S2UR UR5, SR_CgaCtaId ;  /* 0x00000000000579c3 */ /* 0x000f220000008800 */
[----:B------:R-:W-:Y:S01]  /*01a0*/  UMOV UR4, 0x400 ;  /* 0x0000040000047882 */ /* 0x000fe20000000000 */
[----:B------:R-:W-:Y:S02]  /*01b0*/  LEA R3, R11, R8, 0x7 ;  /* 0x000000080b037211 */ /* 0x000fe400078e38ff */
[----:B------:R-:W-:-:S04]  /*01c0*/  IADD3 R8, PT, PT, R8, UR6, RZ ;  /* 0x0000000608087c10 */ /* 0x000fc8000fffe0ff */
[----:B0-----:R-:W-:Y:S01]  /*01d0*/  LEA R5, R11, R8, 0x7 ;  /* 0x000000080b057211 */ /* 0x001fe200078e38ff */
[----:B----4-:R-:W-:-:S06]  /*01e0*/  ULEA UR4, UR5, UR4, 0x18 ;  /* 0x0000000405047291 */ /* 0x010fcc000f8ec0ff */
[----:B------:R-:W-:-:S04]  /*01f0*/  @P0 MOV R2, UR4 ;  /* 0x0000000400020c02 */ /* 0x000fc80008000f00 */
[----:B------:R-:W-:Y:S02]  /*0200*/  @P0 LEA R9, R3, R2, 0x2 ;  /* 0x0000000203090211 */ /* 0x000fe400078e10ff */
[----:B------:R-:W-:-:S04]  /*0210*/  @!P0 MOV R2, UR4 ;  /* 0x0000000400028c02 */ /* 0x000fc80008000f00 */
[-C--:B------:R-:W-:Y:S02]  /*0220*/  @!P0 LEA R8, R3, R2.reuse, 0x2 ;  /* 0x0000000203088211 */ /* 0x080fe400078e10ff */
[CC--:B-1----:R-:W-:Y:S02]  /*0230*/  @!P1 LEA R7, R5.reuse, R2.reuse, 0x2 ;  /* 0x0000000205079211 */ /* 0x0c2fe400078e10ff */
[----:B------:R-:W-:Y:S01]  /*0240*/  @P1 LEA R10, R5, R2, 0x2 ;  /* 0x00000002050a1211 */ /* 0x000fe200078e10ff */
[----:B------:R-:W-:Y:S01]  /*0250*/  UISETP.GE.AND UP0, UPT, UR8, URZ, UPT ;  /* 0x000000ff0800728c */ /* 0x000fe2000bf06270 */
[----:B------:R-:W-:Y:S01]  /*0260*/  IMAD.MOV.U32 R5, RZ, RZ, RZ ;  /* 0x000000ffff057224 */ /* 0x000fe200078e00ff */
[----:B---3--:R0:W-:Y:S04]  /*0270*/  @P0 STS [R9], R4 ;  /* 0x0000000409000388 */ /* 0x0081e80000000800 */
[----:B------:R0:W-:Y:S04]  /*0280*/  @!P0 STS [R8], RZ ;  /* 0x000000ff08008388 */ /* 0x0001e80000000800 */
[----:B--2---:R0:W-:Y:S04]  /*0290*/  @!P1 STS [R7], R6 ;  /* 0x0000000607009388 */ /* 0x0041e80000000800 */
[----:B------:R0:W-:Y:S01]  /*02a0*/  @P1 STS [R10], RZ ;  /* 0x000000ff0a001388 */ /* 0x0001e20000000800 */
[----:B------:R-:W-:Y:S06]  /*02b0*/  BAR.SYNC.DEFER_BLOCKING 0x0 ;  /* 0x0000000000007b1d */ /* 0x000fec0000010000 */
[----:B------:R-:W-:Y:S05]  /*02c0*/  BRA.U !UP0, `(.L_x_6) ;  /* 0x0000000508407547 */ /* 0x000fea000b800000 */
[----:B------:R-:W-:Y:S01]  /*02d0*/  UISETP.GE.U32.AND UP2, UPT, UR8, 0x4, UPT ;  /* 0x000000040800788c */ /* 0x000fe2000bf46070 */
[----:B------:R-:W-:Y:S01]  /*02e0*/  HFMA2 R5, -RZ, RZ, 0, 0 ;  /* 0x00000000ff057431 */ /* 0x000fe200000001ff */
[----:B------:R-:W-:Y:S02]  /*02f0*/  USHF.L.U32 UR5, UR8, 0x1, URZ ;  /* 0x0000000108057899 */ /* 0x000fe400080006ff */
[----:B------:R-:W-:Y:S02]  /*0300*/  ULOP3.LUT UR6, UR8, 0x1, URZ, 0xc0, !UPT ;  /* 0x0000000108067892 */ /* 0x000fe4000f8ec0ff */
[----:B------:R-:W-:Y:S02]  /*0310*/  ULOP3.LUT UR4, UR5, 0x6, URZ, 0xc0, !UPT ;  /* 0x0000000605047892 */ /* 0x000fe4000f8ec0ff */
[----:B------:R-:W-:Y:S02]  /*0320*/  UISETP.NE.U32.AND UP0, UPT, UR6, 0x1, UPT ;  /* 0x000000010600788c */ /* 0x000fe4000bf05070 */
[----:B------:R-:W-:-:S02]  /*0330*/  UISETP.GE.U32.AND UP1, UPT, UR4, 0x3, UPT ;  /* 0x000000030400788c */ /* 0x000fc4000bf26070 */
[----:B------:R-:W-:Y:S01]  /*0340*/  UIADD3 UR4, UPT, UPT, -UR8, URZ, URZ ;  /* 0x000000ff08047290 */ /* 0x000fe2000fffe1ff */
[----:B------:R-:W-:Y:S11]  /*0350*/  BRA.U !UP2, `(.L_x_7) ;  /* 0x000000010a847547 */ /* 0x000ff6000b800000 */
[----:B0-----:R-:W-:Y:S01]  /*0360*/  LEA R4, R3, R2, 0x2 ;  /* 0x0000000203047211 */ /* 0x001fe200078e10ff */
[----:B------:R-:W-:Y:S01]  /*0370*/  ULOP3.LUT UR6, UR5, 0xfffffff8, URZ, 0xc0, !UPT ;  /* 0xfffffff805067892 */ /* 0x000fe2000f8ec0ff */
[----:B------:R-:W-:Y:S02]  /*0380*/  MOV R5, RZ ;  /* 0x000000ff00057202 */ /* 0x000fe40000000f00 */
[----:B------:R-:W-:Y:S01]  /*0390*/  IADD3 R4, PT, PT, R4, 0x10, RZ ;  /* 0x0000001004047810 */ /* 0x000fe20007ffe0ff */
[----:B------:R-:W-:-:S12]  /*03a0*/  UIADD3 UR6, UPT, UPT, -UR6, URZ, URZ ;  /* 0x000000ff06067290 */ /* 0x000fd8000fffe1ff */
.L_x_8:
[----:B------:R-:W0:Y:S01]  /*03b0*/  LDS R6, [R4+-0x10] ;  /* 0xfffff00004067984 */ /* 0x000e220000000800 */
[----:B------:R-:W-:Y:S02]  /*03c0*/  USHF.L.U32 UR7, UR5, 0x2, URZ ;  /* 0x0000000205077899 */ /* 0x000fe400080006ff */
[----:B------:R-:W-:Y:S01]  /*03d0*/  UIADD3 UR6, UPT, UPT, UR6, 0x8, URZ ;  /* 0x0000000806067890 */ /* 0x000fe2000fffe0ff */
[----:B------:R-:W1:Y:S01]  /*03e0*/  LDS R7, [R4+-0xc] ;  /* 0xfffff40004077984 */ /* 0x000e620000000800 */
[----:B------:R-:W-:Y:S02]  /*03f0*/  UIADD3 UR4, UPT, UPT, UR4, 0x8, URZ ;  /* 0x0000000804047890 */ /* 0x000fe4000fffe0ff */
[----:B------:R-:W-:Y:S01]  /*0400*/  UISETP.NE.AND UP2, UPT, UR6, URZ, UPT ;  /* 0x000000ff0600728c */ /* 0x000fe2000bf45270 */
[----:B------:R-:W2:Y:S01]  /*0410*/  LDS R9, [R4+-0x8] ;  /* 0xfffff80004097984 */ /* 0x000ea20000000800 */
[----:B------:R-:W-:-:S03]  /*0420*/  UIADD3 UR5, UPT, UPT, UR5, -0x8, URZ ;  /* 0xfffffff805057890 */ /* 0x000fc6000fffe0ff */
[----:B------:R-:W3:Y:S01]  /*0430*/  LDS R11, [R4+-0x4] ;  /* 0xfffffc00040b7984 */ /* 0x000ee20000000800 */
[----:B------:R-:W0:Y:S03]  /*0440*/  LDCU UR9, c[0x3][UR7] ;  /* 0x00c00000070977ac */ /* 0x000e260008000800 */
[----:B------:R-:W4:Y:S01]  /*0450*/  LDS R13, [R4] ;  /* 0x00000000040d7984 */ /* 0x000f220000000800 */
[----:B------:R-:W1:Y:S03]  /*0460*/  LDCU.64 UR10, c[0x3][UR7+-0x8] ;  /* 0x00ffff00070a77ac */ /* 0x000e660008000a00 */
[----:B------:R-:W5:Y:S01]  /*0470*/  LDS R15, [R4+0x4] ;  /* 0x00000400040f7984 */ /* 0x000f620000000800 */
[----:B------:R-:W3:Y:S03]  /*0480*/  LDCU.64 UR12, c[0x3][UR7+-0x10] ;  /* 0x00fffe00070c77ac */ /* 0x000ee60008000a00 */
[----:B------:R-:W5:Y:S01]  /*0490*/  LDS R17, [R4+0x8] ;  /* 0x0000080004117984 */ /* 0x000f620000000800 */
[----:B------:R-:W5:Y:S03]  /*04a0*/  LDCU.64 UR14, c[0x3][UR7+-0x18] ;  /* 0x00fffd00070e77ac */ /* 0x000f660008000a00 */
[----:B------:R0:W5:Y:S01]  /*04b0*/  LDS R19, [R4+0xc] ;  /* 0x00000c0004137984 */ /* 0x0001620000000800 */
[----:B------:R-:W5:Y:S01]  /*04c0*/  LDCU UR7, c[0x3][UR7+-0x1c] ;  /* 0x00fffc80070777ac */ /* 0x000f620008000800 */
[----:B0-----:R-:W-:Y:S01]  /*04d0*/  IADD3 R4, PT, PT, R4, 0x20, RZ ;  /* 0x0000002004047810 */ /* 0x001fe20007ffe0ff */
[----:B------:R-:W-:-:S04]  /*04e0*/  FFMA R6, R6, UR9, R5 ;  /* 0x0000000906067c23 */ /* 0x000fc80008000005 */
[----:B-1----:R-:W-:-:S04]  /*04f0*/  FFMA R6, R7, UR11, R6 ;  /* 0x0000000b07067c23 */ /* 0x002fc80008000006 */
[----:B--2---:R-:W-:-:S04]  /*0500*/  FFMA R6, R9, UR10, R6 ;  /* 0x0000000a09067c23 */ /* 0x004fc80008000006 */
[----:B---3--:R-:W-:-:S04]  /*0510*/  FFMA R6, R11, UR13, R6 ;  /* 0x0000000d0b067c23 */ /* 0x008fc80008000006 */
[----:B----4-:R-:W-:-:S04]  /*0520*/  FFMA R6, R13, UR12, R6 ;  /* 0x0000000c0d067c23 */ /* 0x010fc80008000006 */
[----:B-----5:R-:W-:-:S04]  /*0530*/  FFMA R6, R15, UR15, R6 ;  /* 0x0000000f0f067c23 */ /* 0x020fc80008000006 */
[----:B------:R-:W-:-:S04]  /*0540*/  FFMA R6, R17, UR14, R6 ;  /* 0x0000000e11067c23 */ /* 0x000fc80008000006 */
[----:B------:R-:W-:Y:S01]  /*0550*/  FFMA R5, R19, UR7, R6 ;  /* 0x0000000713057c23 */ /* 0x000fe20008000006 */
[----:B------:R-:W-:Y:S06]  /*0560*/  BRA.U UP2, `(.L_x_8) ;  /* 0xfffffffd02907547 */ /* 0x000fec000b83ffff */
.L_x_7:
[----:B------:R-:W-:Y:S01]  /*0570*/  VIADD R3, R3, UR8 ;  /* 0x0000000803037c36 */ /* 0x000fe20008000000 */
[----:B------:R-:W-:Y:S06]  /*0580*/  BRA.U !UP1, `(.L_x_9) ;  /* 0x0000000109447547 */ /* 0x000fec000b800000 */
[----:B0-----:R-:W-:Y:S01]  /*0590*/  IADD3 R7, PT, PT, R3, UR4, RZ ;  /* 0x0000000403077c10 */ /* 0x001fe2000fffe0ff */
[----:B------:R-:W-:Y:S02]  /*05a0*/  UIADD3 UR5, UPT, UPT, -UR4, UR8, URZ ;  /* 0x0000000804057290 */ /* 0x000fe4000fffe1ff */
[----:B------:R-:W-:Y:S01]  /*05b0*/  UIADD3 UR4, UPT, UPT, UR4, 0x4, URZ ;  /* 0x0000000404047890 */ /* 0x000fe2000fffe0ff */
[----:B------:R-:W-:Y:S01]  /*05c0*/  LEA R7, R7, R2, 0x2 ;  /* 0x0000000207077211 */ /* 0x000fe200078e10ff */
[----:B------:R-:W-:-:S04]  /*05d0*/  USHF.L.U32 UR5, UR5, 0x2, URZ ;  /* 0x0000000205057899 */ /* 0x000fc800080006ff */
[----:B------:R-:W0:Y:S04]  /*05e0*/  LDS R4, [R7] ;  /* 0x0000000007047984 */ /* 0x000e280000000800 */
[----:B------:R-:W1:Y:S04]  /*05f0*/  LDS R9, [R7+0x4] ;  /* 0x0000040007097984 */ /* 0x000e680000000800 */
[----:B------:R-:W2:Y:S01]  /*0600*/  LDS R11, [R7+0x8] ;  /* 0x00000800070b7984 */ /* 0x000ea20000000800 */
[----:B------:R-:W0:Y:S03]  /*0610*/  LDCU UR6, c[0x3][UR5] ;  /* 0x00c00000050677ac */ /* 0x000e260008000800 */
[----:B------:R-:W3:Y:S01]  /*0620*/  LDS R13, [R7+0xc] ;  /* 0x00000c00070d7984 */ /* 0x000ee20000000800 */
[----:B------:R-:W1:Y:S01]  /*0630*/  LDCU UR7, c[0x3][UR5+-0x4] ;  /* 0x00ffff80050777ac */ /* 0x000e620008000800 */
[----:B------:R-:W2:Y:S01]  /*0640*/  LDCU UR9, c[0x3][UR5+-0x8] ;  /* 0x00ffff00050977ac */ /* 0x000ea20008000800 */
[----:B------:R-:W3:Y:S01]  /*0650*/  LDCU UR5, c[0x3][UR5+-0xc] ;  /* 0x00fffe80050577ac */ /* 0x000ee20008000800 */
[----:B0-----:R-:W-:-:S04]  /*0660*/  FFMA R4, R4, UR6, R5 ;  /* 0x0000000604047c23 */ /* 0x001fc80008000005 */
[----:B-1----:R-:W-:-:S04]  /*0670*/  FFMA R4, R9, UR7, R4 ;  /* 0x0000000709047c23 */ /* 0x002fc80008000004 */
[----:B--2---:R-:W-:-:S04]  /*0680*/  FFMA R4, R11, UR9, R4 ;  /* 0x000000090b047c23 */ /* 0x004fc80008000004 */
[----:B---3--:R-:W-:-:S07]  /*0690*/  FFMA R5, R13, UR5, R4 ;  /* 0x000000050d057c23 */ /* 0x008fce0008000004 */
.L_x_9:
[----:B------:R-:W-:Y:S05]  /*06a0*/  BRA.U UP0, `(.L_x_10) ;  /* 0x00000001002c7547 */ /* 0x000fea000b800000 */
[----:B0-----:R-:W-:Y:S01]  /*06b0*/  IADD3 R7, PT, PT, R3, UR4, RZ ;  /* 0x0000000403077c10 */ /* 0x001fe2000fffe0ff */
[----:B------:R-:W-:Y:S02]  /*06c0*/  UIADD3 UR5, UPT, UPT, -UR4, UR8, URZ ;  /* 0x0000000804057290 */ /* 0x000fe4000fffe1ff */
[----:B------:R-:W-:Y:S01]  /*06d0*/  UIADD3 UR4, UPT, UPT, UR4, 0x2, URZ ;  /* 0x0000000204047890 */ /* 0x000fe2000fffe0ff */
[----:B------:R-:W-:Y:S01]  /*06e0*/  LEA R7, R7, R2, 0x2 ;  /* 0x0000000207077211 */ /* 0x000fe200078e10ff */
[----:B------:R-:W-:-:S04]  /*06f0*/  USHF.L.U32 UR5, UR5, 0x2, URZ ;  /* 0x0000000205057899 */ /* 0x000fc800080006ff */
[----:B------:R-:W0:Y:S04]  /*0700*/  LDS R4, [R7] ;  /* 0x0000000007047984 */ /* 0x000e280000000800 */
[----:B------:R-:W1:Y:S04]  /*0710*/  LDS R9, [R7+0x4] ;  /* 0x0000040007097984 */ /* 0x000e680000000800 */
[----:B------:R-:W0:Y:S01]  /*0720*/  LDCU UR6, c[0x3][UR5] ;  /* 0x00c00000050677ac */ /* 0x000e220008000800 */
[----:B------:R-:W1:Y:S01]  /*0730*/  LDCU UR5, c[0x3][UR5+-0x4] ;  /* 0x00ffff80050577ac */ /* 0x000e620008000800 */
[----:B0-----:R-:W-:-:S04]  /*0740*/  FFMA R4, R4, UR6, R5 ;  /* 0x0000000604047c23 */ /* 0x001fc80008000005 */
[----:B-1----:R-:W-:-:S07]  /*0750*/  FFMA R5, R9, UR5, R4 ;  /* 0x0000000509057c23 */ /* 0x002fce0008000004 */
.L_x_10:
[----:B------:R-:W-:Y:S01]  /*0760*/  IADD3 R3, PT, PT, R3, UR4, RZ ;  /* 0x0000000403037c10 */ /* 0x000fe2000fffe0ff */
[----:B------:R-:W-:-:S03]  /*0770*/  UIADD3 UR4, UPT, UPT, -UR4, UR8, URZ ;  /* 0x0000000804047290 */ /* 0x000fc6000fffe1ff */
[----:B------:R-:W-:Y:S01]  /*0780*/  LEA R3, R3, R2, 0x2 ;  /* 0x0000000203037211 */ /* 0x000fe200078e10ff */
[----:B------:R-:W-:-:S04]  /*0790*/  USHF.L.U32 UR4, UR4, 0x2, URZ ;  /* 0x0000000204047899 */ /* 0x000fc800080006ff */
[----:B------:R-:W1:Y:S08]  /*07a0*/  LDS R2, [R3] ;  /* 0x0000000003027984 */ /* 0x000e700000000800 */
[----:B------:R-:W1:Y:S02]  /*07b0*/  LDCU UR4, c[0x3][UR4] ;  /* 0x00c00000040477ac */ /* 0x000e640008000800 */
[----:B-1----:R-:W-:-:S07]  /*07c0*/  FFMA R5, R2, UR4, R5 ;  /* 0x0000000402057c23 */ /* 0x002fce0008000005 */
.L_x_6:
[----:B------:R-:W1:Y:S02]  /*07d0*/  LDC.64 R2, c[0x0][0x380] ;  /* 0x0000e000ff027b82 */ /* 0x000e640000000a00 */
[----:B-1----:R-:W-:-:S05]  /*07e0*/  IMAD.WIDE R2, R0, 0x4, R2 ;  /* 0x0000000400027825 */ /* 0x002fca00078e0202 */
[----:B------:R-:W-:Y:S01]  /*07f0*/  STG.E desc[UR16][R2.64], R5 ;  /* 0x0000000502007986 */ /* 0x000fe2000c101910 */
[----:B------:R-:W-:Y:S05]  /*0800*/  EXIT ;  /* 0x000000000000794d */ /* 0x000fea0003800000 */
.L_x_11:
        /* <DEDUP_REMOVED lines=15> */
.L_x_27:


//--------------------- .text._Z13column_KernelPfS_S_iii --------------------------
	.section	.text._Z13column_KernelPfS_S_iii,"ax",@progbits
	.align	128
        .global         _Z13column_KernelPfS_S_iii
        .type           _Z13column_KernelPfS_S_iii,@function
        .size           _Z13column_KernelPfS_S_iii,(.L_x_28 - _Z13column_KernelPfS_S_iii)
        .other          _Z13column_KernelPfS_S_iii,@"STO_CUDA_ENTRY STV_DEFAULT"
_Z13column_KernelPfS_S_iii:
.text._Z13column_KernelPfS_S_iii:
[----:B------:R-:W-:Y:S01]  /*0000*/  LDC R1, c[0x0][0x37c] ;  /* 0x0000df00ff017b82 */ /* 0x000fe20000000800 */
[----:B------:R-:W0:Y:S07]  /*0010*/  S2R R3, SR_TID.Y ;  /* 0x0000000000037919 */ /* 0x000e2e0000002200 */
[----:B------:R-:W1:Y:S01]  /*0020*/  LDC R0, c[0x0][0x3a0] ;  /* 0x0000e800ff007b82 */ /* 0x000e620000000800 */
[----:B------:R-:W0:Y:S01]  /*0030*/  LDCU UR4, c[0x0][0x364] ;  /* 0x00006c80ff0477ac */ /* 0x000e220008000800 */
[----:B------:R-:W-:Y:S01]  /*0040*/  BSSY.RECONVERGENT B0, `(.L_x_12) ;  /* 0x0000095000007945 */ /* 0x000fe20003800200 */
[----:B------:R-:W0:Y:S01]  /*0050*/  S2R R2, SR_CTAID.Y ;  /* 0x0000000000027919 */ /* 0x000e220000002600 */
[----:B------:R-:W-:Y:S01]  /*0060*/  HFMA2 R17, -RZ, RZ, 0, 0 ;  /* 0x00000000ff117431 */ /* 0x000fe200000001ff */
[----:B------:R-:W1:Y:S01]  /*0070*/  LDCU UR5, c[0x0][0x39c] ;  /* 0x00007380ff0577ac */ /* 0x000e620008000800 */
[----:B0-----:R-:W-:Y:S01]  /*0080*/  IMAD R3, R2, UR4, R3 ;  /* 0x0000000402037c24 */ /* 0x001fe2000f8e0203 */
[----:B-1----:R-:W-:Y:S01]  /*0090*/  IADD3 R2, PT, PT, -R0, UR5, RZ ;  /* 0x0000000500027c10 */ /* 0x002fe2000fffe1ff */
[----:B------:R-:W0:Y:S03]  /*00a0*/  LDCU.64 UR4, c[0x0][0x358] ;  /* 0x00006b00ff0477ac */ /* 0x000e260008000a00 */
[----:B------:R-:W-:-:S04]  /*00b0*/  ISETP.GE.U32.AND P0, PT, R3, R2, PT ;  /* 0x000000020300720c */ /* 0x000fc80003f06070 */
[----:B------:R-:W-:-:S04]  /*00c0*/  ISETP.LT.U32.OR P0, PT, R3, R0, P0 ;  /* 0x000000000300720c */ /* 0x000fc80000701470 */
[----:B------:R-:W-:-:S13]  /*00d0*/  ISETP.LT.OR P0, PT, R0, RZ, P0 ;  /* 0x000000ff0000720c */ /* 0x000fda0000701670 */
[----:B0-----:R-:W-:Y:S05]  /*00e0*/  @P0 BRA `(.L_x_13) ;  /* 0x0000000800280947 */ /* 0x001fea0003800000 */
[----:B------:R-:W0:Y:S01]  /*00f0*/  S2R R4, SR_TID.X ;  /* 0x0000000000047919 */ /* 0x000e220000002100 */
[----:B------:R-:W0:Y:S01]  /*0100*/  LDCU UR6, c[0x0][0x360] ;  /* 0x00006c00ff0677ac */ /* 0x000e220008000800 */
[C---:B------:R-:W-:Y:S01]  /*0110*/  ISETP.GE.U32.AND P0, PT, R0.reuse, 0x4, PT ;  /* 0x000000040000780c */ /* 0x040fe20003f06070 */
[----:B------:R-:W0:Y:S01]  /*0120*/  S2R R5, SR_CTAID.X ;  /* 0x0000000000057919 */ /* 0x000e220000002500 */
[C---:B------:R-:W-:Y:S02]  /*0130*/  IADD3 R2, PT, PT, -R0.reuse, RZ, RZ ;  /* 0x000000ff00027210 */ /* 0x040fe40007ffe1ff */
[----:B------:R-:W-:Y:S02]  /*0140*/  MOV R26, RZ ;  /* 0x000000ff001a7202 */ /* 0x000fe40000000f00 */
[----:B------:R-:W-:Y:S01]  /*0150*/  SHF.L.U32 R6, R0, 0x1, RZ ;  /* 0x0000000100067819 */ /* 0x000fe200000006ff */
[----:B0-----:R-:W-:-:S06]  /*0160*/  IMAD R4, R5, UR6, R4 ;  /* 0x0000000605047c24 */ /* 0x001fcc000f8e0204 */
[----:B------:R-:W-:Y:S05]  /*0170*/  @!P0 BRA `(.L_x_14) ;  /* 0x0000000400208947 */ /* 0x000fea0003800000 */
[----:B------:R-:W0:Y:S01]  /*0180*/  LDC.64 R8, c[0x0][0x390] ;  /* 0x0000e400ff087b82 */ /* 0x000e220000000a00 */
[----:B------:R-:W-:Y:S02]  /*0190*/  IADD3 R12, PT, PT, R3, -R0, RZ ;  /* 0x80000000030c7210 */ /* 0x000fe40007ffe0ff */
[----:B------:R-:W-:Y:S02]  /*01a0*/  LOP3.LUT R10, R6, 0x7ffffff8, RZ, 0xc0, !PT ;  /* 0x7ffffff8060a7812 */ /* 0x000fe400078ec0ff */
[C---:B------:R-:W-:Y:S02]  /*01b0*/  IADD3 R11, PT, PT, R12.reuse, 0x7, RZ ;  /* 0x000000070c0b7810 */ /* 0x040fe40007ffe0ff */
[C---:B------:R-:W-:Y:S01]  /*01c0*/  IADD3 R13, PT, PT, R12.reuse, 0x6, RZ ;  /* 0x000000060c0d7810 */ /* 0x040fe20007ffe0ff */
[----:B------:R-:W1:Y:S01]  /*01d0*/  LDC R7, c[0x0][0x398] ;  /* 0x0000e600ff077b82 */ /* 0x000e620000000800 */
[C---:B------:R-:W-:Y:S02]  /*01e0*/  IADD3 R14, PT, PT, R12.reuse, 0x5, RZ ;  /* 0x000000050c0e7810 */ /* 0x040fe40007ffe0ff */
[----:B------:R-:W-:-:S02]  /*01f0*/  IADD3 R22, PT, PT, R12, 0x4, RZ ;  /* 0x000000040c167810 */ /* 0x000fc40007ffe0ff */
[C---:B------:R-:W-:Y:S02]  /*0200*/  IADD3 R23, PT, PT, R12.reuse, 0x3, RZ ;  /* 0x000000030c177810 */ /* 0x040fe40007ffe0ff */
[----:B------:R-:W-:Y:S02]  /*0210*/  IADD3 R24, PT, PT, R12, 0x2, RZ ;  /* 0x000000020c187810 */ /* 0x000fe40007ffe0ff */
[----:B------:R-:W-:Y:S02]  /*0220*/  MOV R26, RZ ;  /* 0x000000ff001a7202 */ /* 0x000fe40000000f00 */
[----:B------:R-:W-:Y:S01]  /*0230*/  IADD3 R10, PT, PT, -R10, RZ, RZ ;  /* 0x000000ff0a0a7210 */ /* 0x000fe20007ffe1ff */
[----:B0-----:R-:W-:-:S03]  /*0240*/  IMAD.WIDE R8, R0, 0x4, R8 ;  /* 0x0000000400087825 */ /* 0x001fc600078e0208 */
[----:B------:R-:W-:Y:S01]  /*0250*/  IADD3 R8, P0, PT, R8, -0xc, RZ ;  /* 0xfffffff408087810 */ /* 0x000fe20007f1e0ff */
[----:B-1----:R-:W-:-:S03]  /*0260*/  IMAD R25, R12, R7, R7 ;  /* 0x000000070c197224 */ /* 0x002fc600078e0207 */
[----:B------:R-:W-:Y:S01]  /*0270*/  IADD3.X R9, PT, PT, R9, -0x1, RZ, P0, !PT ;  /* 0xffffffff09097810 */ /* 0x000fe200007fe4ff */
[-CC-:B------:R-:W-:Y:S02]  /*0280*/  IMAD R5, R12, R7.reuse, R4.reuse ;  /* 0x000000070c057224 */ /* 0x180fe400078e0204 */
[--C-:B------:R-:W-:Y:S01]  /*0290*/  IMAD R12, R11, R7, R4.reuse ;  /* 0x000000070b0c7224 */ /* 0x100fe200078e0204 */
[----:B------:R-:W-:Y:S01]  /*02a0*/  IADD3 R25, PT, PT, R4, R25, RZ ;  /* 0x0000001904197210 */ /* 0x000fe20007ffe0ff */
[-CC-:B------:R-:W-:Y:S02]  /*02b0*/  IMAD R11, R13, R7.reuse, R4.reuse ;  /* 0x000000070d0b7224 */ /* 0x180fe400078e0204 */
[-CC-:B------:R-:W-:Y:S02]  /*02c0*/  IMAD R13, R14, R7.reuse, R4.reuse ;  /* 0x000000070e0d7224 */ /* 0x180fe400078e0204 */
[-CC-:B------:R-:W-:Y:S02]  /*02d0*/  IMAD R22, R22, R7.reuse, R4.reuse ;  /* 0x0000000716167224 */ /* 0x180fe400078e0204 */
[----:B------:R-:W-:-:S02]  /*02e0*/  IMAD R23, R23, R7, R4 ;  /* 0x0000000717177224 */ /* 0x000fc400078e0204 */
[----:B------:R-:W-:-:S07]  /*02f0*/  IMAD R24, R24, R7, R4 ;  /* 0x0000000718187224 */ /* 0x000fce00078e0204 */
.L_x_15:
[----:B------:R-:W0:Y:S01]  /*0300*/  LDC.64 R14, c[0x0][0x388] ;  /* 0x0000e200ff0e7b82 */ /* 0x000e220000000a00 */
[----:B------:R-:W-:-:S03]  /*0310*/  IMAD.WIDE R16, R2, 0x4, RZ ;  /* 0x0000000402107825 */ /* 0x000fc600078e02ff */
[----:B------:R-:W-:-:S04]  /*0320*/  IADD3 R16, P0, PT, -R16, R8, RZ ;  /* 0x0000000810107210 */ /* 0x000fc80007f1e1ff */
[----:B------:R-:W-:-:S05]  /*0330*/  IADD3.X R17, PT, PT, ~R17, R9, RZ, P0, !PT ;  /* 0x0000000911117210 */ /* 0x000fca00007fe5ff */
[----:B------:R-:W2:Y:S04]  /*0340*/  LDG.E R20, desc[UR4][R16.64+0xc] ;  /* 0x00000c0410147981 */ /* 0x000ea8000c1e1900 */
[----:B------:R-:W3:Y:S01]  /*0350*/  LDG.E R21, desc[UR4][R16.64+0x8] ;  /* 0x0000080410157981 */ /* 0x000ee2000c1e1900 */
[----:B0-----:R-:W-:-:S06]  /*0360*/  IMAD.WIDE.U32 R18, R5, 0x4, R14 ;  /* 0x0000000405127825 */ /* 0x001fcc00078e000e */
[----:B------:R-:W2:Y:S01]  /*0370*/  LDG.E R19, desc[UR4][R18.64] ;  /* 0x0000000412137981 */ /* 0x000ea2000c1e1900 */
[----:B------:R-:W-:-:S06]  /*0380*/  IMAD.WIDE.U32 R28, R25, 0x4, R14 ;  /* 0x00000004191c7825 */ /* 0x000fcc00078e000e */
[----:B------:R-:W3:Y:S04]  /*0390*/  LDG.E R29, desc[UR4][R28.64] ;  /* 0x000000041c1d7981 */ /* 0x000ee8000c1e1900 */
[----:B------:R-:W4:Y:S01]  /*03a0*/  LDG.E R18, desc[UR4][R16.64+0x4] ;  /* 0x0000040410127981 */ /* 0x000f22000c1e1900 */
[----:B--2---:R-:W-:Y:S01]  /*03b0*/  FFMA R20, R19, R20, R26 ;  /* 0x0000001413147223 */ /* 0x004fe2000000001a */
[----:B------:R-:W-:-:S06]  /*03c0*/  IMAD.WIDE.U32 R26, R24, 0x4, R14 ;  /* 0x00000004181a7825 */ /* 0x000fcc00078e000e */
[----:B------:R3:W4:Y:S02]  /*03d0*/  LDG.E R27, desc[UR4][R26.64] ;  /* 0x000000041a1b7981 */ /* 0x000724000c1e1900 */
[----:B---3--:R-:W-:Y:S01]  /*03e0*/  FFMA R26, R29, R21, R20 ;  /* 0x000000151d1a7223 */ /* 0x008fe20000000014 */
[----:B------:R-:W-:Y:S01]  /*03f0*/  IMAD.WIDE.U32 R20, R23, 0x4, R14 ;  /* 0x0000000417147825 */ /* 0x000fe200078e000e */
[----:B------:R-:W2:Y:S05]  /*0400*/  LDG.E R29, desc[UR4][R16.64+-0x4] ;  /* 0xfffffc04101d7981 */ /* 0x000eaa000c1e1900 */
[----:B------:R-:W3:Y:S04]  /*0410*/  LDG.E R21, desc[UR4][R20.64] ;  /* 0x0000000414157981 */ /* 0x000ee8000c1e1900 */
[----:B------:R-:W3:Y:S01]  /*0420*/  LDG.E R20, desc[UR4][R16.64] ;  /* 0x0000000410147981 */ /* 0x000ee2000c1e1900 */
[----:B----4-:R-:W-:Y:S01]  /*0430*/  FFMA R26, R27, R18, R26 ;  /* 0x000000121b1a7223 */ /* 0x010fe2000000001a */
[----:B------:R-:W-:-:S02]  /*0440*/  IMAD.WIDE.U32 R18, R22, 0x4, R14 ;  /* 0x0000000416127825 */ /* 0x000fc400078e000e */
[----:B------:R-:W4:Y:S04]  /*0450*/  LDG.E R27, desc[UR4][R16.64+-0xc] ;  /* 0xfffff404101b7981 */ /* 0x000f28000c1e1900 */
[----:B------:R-:W2:Y:S01]  /*0460*/  LDG.E R19, desc[UR4][R18.64] ;  /* 0x0000000412137981 */ /* 0x000ea2000c1e1900 */
[----:B---3--:R-:W-:Y:S01]  /*0470*/  FFMA R28, R21, R20, R26 ;  /* 0x00000014151c7223 */ /* 0x008fe2000000001a */
[----:B------:R-:W-:-:S06]  /*0480*/  IMAD.WIDE.U32 R20, R11, 0x4, R14 ;  /* 0x000000040b147825 */ /* 0x000fcc00078e000e */
[----:B------:R-:W4:Y:S01]  /*0490*/  LDG.E R21, desc[UR4][R20.64] ;  /* 0x0000000414157981 */ /* 0x000f22000c1e1900 */
[----:B--2---:R-:W-:Y:S01]  /*04a0*/  FFMA R26, R19, R29, R28 ;  /* 0x0000001d131a7223 */ /* 0x004fe2000000001c */
[--C-:B------:R-:W-:Y:S02]  /*04b0*/  IMAD.WIDE.U32 R18, R13, 0x4, R14.reuse ;  /* 0x000000040d127825 */ /* 0x100fe400078e000e */
[----:B------:R-:W2:Y:S02]  /*04c0*/  LDG.E R29, desc[UR4][R16.64+-0x8] ;  /* 0xfffff804101d7981 */ /* 0x000ea4000c1e1900 */
[----:B------:R-:W-:Y:S02]  /*04d0*/  IMAD.WIDE.U32 R14, R12, 0x4, R14 ;  /* 0x000000040c0e7825 */ /* 0x000fe400078e000e */
[----:B------:R-:W3:Y:S04]  /*04e0*/  LDG.E R28, desc[UR4][R16.64+-0x10] ;  /* 0xfffff004101c7981 */ /* 0x000ee8000c1e1900 */
[----:B------:R-:W2:Y:S04]  /*04f0*/  LDG.E R19, desc[UR4][R18.64] ;  /* 0x0000000412137981 */ /* 0x000ea8000c1e1900 */
[----:B------:R-:W3:Y:S01]  /*0500*/  LDG.E R14, desc[UR4][R14.64] ;  /* 0x000000040e0e7981 */ /* 0x000ee2000c1e1900 */
[----:B------:R-:W-:-:S04]  /*0510*/  IADD3 R10, PT, PT, R10, 0x8, RZ ;  /* 0x000000080a0a7810 */ /* 0x000fc80007ffe0ff */
[----:B------:R-:W-:Y:S02]  /*0520*/  ISETP.NE.AND P0, PT, R10, RZ, PT ;  /* 0x000000ff0a00720c */ /* 0x000fe40003f05270 */
[----:B------:R-:W-:Y:S02]  /*0530*/  IADD3 R2, PT, PT, R2, 0x8, RZ ;  /* 0x0000000802027810 */ /* 0x000fe40007ffe0ff */
[C---:B------:R-:W-:Y:S02]  /*0540*/  LEA R5, R7.reuse, R5, 0x3 ;  /* 0x0000000507057211 */ /* 0x040fe400078e18ff */
[C---:B------:R-:W-:Y:S02]  /*0550*/  LEA R12, R7.reuse, R12, 0x3 ;  /* 0x0000000c070c7211 */ /* 0x040fe400078e18ff */
[C---:B------:R-:W-:Y:S02]  /*0560*/  LEA R11, R7.reuse, R11, 0x3 ;  /* 0x0000000b070b7211 */ /* 0x040fe400078e18ff */
[----:B------:R-:W-:-:S02]  /*0570*/  LEA R13, R7, R13, 0x3 ;  /* 0x0000000d070d7211 */ /* 0x000fc400078e18ff */
[C---:B------:R-:W-:Y:S02]  /*0580*/  LEA R22, R7.reuse, R22, 0x3 ;  /* 0x0000001607167211 */ /* 0x040fe400078e18ff */
[C---:B------:R-:W-:Y:S02]  /*0590*/  LEA R23, R7.reuse, R23, 0x3 ;  /* 0x0000001707177211 */ /* 0x040fe400078e18ff */
[C---:B------:R-:W-:Y:S02]  /*05a0*/  LEA R24, R7.reuse, R24, 0x3 ;  /* 0x0000001807187211 */ /* 0x040fe400078e18ff */
[----:B------:R-:W-:Y:S01]  /*05b0*/  LEA R25, R7, R25, 0x3 ;  /* 0x0000001907197211 */ /* 0x000fe200078e18ff */
[----:B--2---:R-:W-:-:S04]  /*05c0*/  FFMA R26, R19, R29, R26 ;  /* 0x0000001d131a7223 */ /* 0x004fc8000000001a */
[----:B----4-:R-:W-:-:S04]  /*05d0*/  FFMA R27, R21, R27, R26 ;  /* 0x0000001b151b7223 */ /* 0x010fc8000000001a */
[----:B---3--:R-:W-:Y:S01]  /*05e0*/  FFMA R26, R14, R28, R27 ;  /* 0x0000001c0e1a7223 */ /* 0x008fe2000000001b */
[----:B------:R-:W-:Y:S06]  /*05f0*/  @P0 BRA `(.L_x_15) ;  /* 0xfffffffc00400947 */ /* 0x000fec000383ffff */
.L_x_14:
[----:B------:R-:W0:Y:S01]  /*0600*/  LDC.64 R8, c[0x0][0x388] ;  /* 0x0000e200ff087b82 */ /* 0x000e220000000a00 */
[----:B------:R-:W-:Y:S01]  /*0610*/  LOP3.LUT R6, R6, 0x6, RZ, 0xc0, !PT ;  /* 0x0000000606067812 */ /* 0x000fe200078ec0ff */
[----:B------:R-:W1:Y:S01]  /*0620*/  LDCU UR7, c[0x0][0x398] ;  /* 0x00007300ff0777ac */ /* 0x000e620008000800 */
[----:B------:R-:W-:Y:S02]  /*0630*/  LOP3.LUT R5, R0, 0x1, RZ, 0xc0, !PT ;  /* 0x0000000100057812 */ /* 0x000fe400078ec0ff */
[----:B------:R-:W-:Y:S02]  /*0640*/  ISETP.GE.U32.AND P0, PT, R6, 0x3, PT ;  /* 0x000000030600780c */ /* 0x000fe40003f06070 */
[----:B------:R-:W-:Y:S01]  /*0650*/  ISETP.NE.U32.AND P1, PT, R5, 0x1, PT ;  /* 0x000000010500780c */ /* 0x000fe20003f25070 */
[----:B------:R-:W2:Y:S10]  /*0660*/  LDC.64 R10, c[0x0][0x390] ;  /* 0x0000e400ff0a7b82 */ /* 0x000eb40000000a00 */
[----:B------:R-:W-:Y:S05]  /*0670*/  @!P0 BRA `(.L_x_16) ;  /* 0x00000000006c8947 */ /* 0x000fea0003800000 */
[----:B------:R-:W3:Y:S01]  /*0680*/  LDCU UR6, c[0x0][0x398] ;  /* 0x00007300ff0677ac */ /* 0x000ee20008000800 */
[----:B------:R-:W4:Y:S01]  /*0690*/  LDC.64 R6, c[0x0][0x388] ;  /* 0x0000e200ff067b82 */ /* 0x000f220000000a00 */
[----:B------:R-:W-:Y:S02]  /*06a0*/  IADD3 R5, PT, PT, R3, R2, RZ ;  /* 0x0000000203057210 */ /* 0x000fe40007ffe0ff */
[----:B------:R-:W-:-:S05]  /*06b0*/  IADD3 R15, PT, PT, -R2, R0, RZ ;  /* 0x00000000020f7210 */ /* 0x000fca0007ffe1ff */
[----:B------:R-:W5:Y:S01]  /*06c0*/  LDC.64 R12, c[0x0][0x390] ;  /* 0x0000e400ff0c7b82 */ /* 0x000f620000000a00 */
[----:B---3--:R-:W-:-:S05]  /*06d0*/  IMAD R5, R5, UR6, R4 ;  /* 0x0000000605057c24 */ /* 0x008fca000f8e0204 */
[C---:B------:R-:W-:Y:S01]  /*06e0*/  IADD3 R19, PT, PT, R5.reuse, UR6, RZ ;  /* 0x0000000605137c10 */ /* 0x040fe2000fffe0ff */
[----:B----4-:R-:W-:-:S06]  /*06f0*/  IMAD.WIDE.U32 R16, R5, 0x4, R6 ;  /* 0x0000000405107825 */ /* 0x010fcc00078e0006 */
[----:B------:R-:W3:Y:S01]  /*0700*/  LDG.E R17, desc[UR4][R16.64] ;  /* 0x0000000410117981 */ /* 0x000ee2000c1e1900 */
[----:B-----5:R-:W-:Y:S01]  /*0710*/  IMAD.WIDE R12, R15, 0x4, R12 ;  /* 0x000000040f0c7825 */ /* 0x020fe200078e020c */
[----:B------:R-:W-:-:S03]  /*0720*/  IADD3 R15, PT, PT, R19, UR6, RZ ;  /* 0x00000006130f7c10 */ /* 0x000fc6000fffe0ff */
[--C-:B------:R-:W-:Y:S01]  /*0730*/  IMAD.WIDE.U32 R18, R19, 0x4, R6.reuse ;  /* 0x0000000413127825 */ /* 0x100fe200078e0006 */
[----:B------:R-:W3:Y:S01]  /*0740*/  LDG.E R5, desc[UR4][R12.64] ;  /* 0x000000040c057981 */ /* 0x000ee2000c1e1900 */
[C---:B------:R-:W-:Y:S02]  /*0750*/  IADD3 R21, PT, PT, R15.reuse, UR6, RZ ;  /* 0x000000060f157c10 */ /* 0x040fe4000fffe0ff */
[--C-:B------:R-:W-:Y:S01]  /*0760*/  IMAD.WIDE.U32 R14, R15, 0x4, R6.reuse ;  /* 0x000000040f0e7825 */ /* 0x100fe200078e0006 */
[----:B------:R-:W4:Y:S04]  /*0770*/  LDG.E R20, desc[UR4][R12.64+-0x4] ;  /* 0xfffffc040c147981 */ /* 0x000f28000c1e1900 */
[----:B------:R-:W4:Y:S01]  /*0780*/  LDG.E R18, desc[UR4][R18.64] ;  /* 0x0000000412127981 */ /* 0x000f22000c1e1900 */
[----:B------:R-:W-:-:S03]  /*0790*/  IMAD.WIDE.U32 R6, R21, 0x4, R6 ;  /* 0x0000000415067825 */ /* 0x000fc600078e0006 */
[----:B------:R-:W5:Y:S04]  /*07a0*/  LDG.E R14, desc[UR4][R14.64] ;  /* 0x000000040e0e7981 */ /* 0x000f68000c1e1900 */
[----:B------:R-:W5:Y:S04]  /*07b0*/  LDG.E R21, desc[UR4][R12.64+-0x8] ;  /* 0xfffff8040c157981 */ /* 0x000f68000c1e1900 */
[----:B------:R-:W2:Y:S04]  /*07c0*/  LDG.E R6, desc[UR4][R6.64] ;  /* 0x0000000406067981 */ /* 0x000ea8000c1e1900 */
[----:B------:R-:W2:Y:S01]  /*07d0*/  LDG.E R22, desc[UR4][R12.64+-0xc] ;  /* 0xfffff4040c167981 */ /* 0x000ea2000c1e1900 */
[----:B------:R-:W-:Y:S01]  /*07e0*/  IADD3 R2, PT, PT, R2, 0x4, RZ ;  /* 0x0000000402027810 */ /* 0x000fe20007ffe0ff */
[----:B---3--:R-:W-:-:S04]  /*07f0*/  FFMA R5, R17, R5, R26 ;  /* 0x0000000511057223 */ /* 0x008fc8000000001a */
[----:B----4-:R-:W-:-:S04]  /*0800*/  FFMA R5, R18, R20, R5 ;  /* 0x0000001412057223 */ /* 0x010fc80000000005 */
[----:B-----5:R-:W-:-:S04]  /*0810*/  FFMA R5, R14, R21, R5 ;  /* 0x000000150e057223 */ /* 0x020fc80000000005 */
[----:B--2---:R-:W-:-:S07]  /*0820*/  FFMA R26, R6, R22, R5 ;  /* 0x00000016061a7223 */ /* 0x004fce0000000005 */
.L_x_16:
[----:B------:R-:W-:Y:S02]  /*0830*/  @!P1 IADD3 R5, PT, PT, R3, R2, RZ ;  /* 0x0000000203059210 */ /* 0x000fe40007ffe0ff */
[C---:B------:R-:W-:Y:S02]  /*0840*/  @!P1 IADD3 R7, PT, PT, -R2.reuse, R0, RZ ;  /* 0x0000000002079210 */ /* 0x040fe40007ffe1ff */
[----:B------:R-:W-:Y:S01]  /*0850*/  @!P1 IADD3 R2, PT, PT, R2, 0x2, RZ ;  /* 0x0000000202029810 */ /* 0x000fe20007ffe0ff */
[----:B-1----:R-:W-:Y:S02]  /*0860*/  @!P1 IMAD R15, R5, UR7, R4 ;  /* 0x00000007050f9c24 */ /* 0x002fe4000f8e0204 */
[----:B--2---:R-:W-:Y:S01]  /*0870*/  @!P1 IMAD.WIDE R6, R7, 0x4, R10 ;  /* 0x0000000407069825 */ /* 0x004fe200078e020a */
[----:B------:R-:W-:Y:S02]  /*0880*/  IADD3 R5, PT, PT, R3, R2, RZ ;  /* 0x0000000203057210 */ /* 0x000fe40007ffe0ff */
[C---:B------:R-:W-:Y:S01]  /*0890*/  @!P1 IADD3 R13, PT, PT, R15.reuse, UR7, RZ ;  /* 0x000000070f0d9c10 */ /* 0x040fe2000fffe0ff */
[----:B0-----:R-:W-:Y:S01]  /*08a0*/  @!P1 IMAD.WIDE.U32 R14, R15, 0x4, R8 ;  /* 0x000000040f0e9825 */ /* 0x001fe200078e0008 */
[----:B------:R-:W-:-:S02]  /*08b0*/  IADD3 R17, PT, PT, -R2, R0, RZ ;  /* 0x0000000002117210 */ /* 0x000fc40007ffe1ff */
[----:B------:R-:W2:Y:S01]  /*08c0*/  @!P1 LDG.E R0, desc[UR4][R6.64] ;  /* 0x0000000406009981 */ /* 0x000ea2000c1e1900 */
[----:B------:R-:W-:-:S03]  /*08d0*/  @!P1 IMAD.WIDE.U32 R12, R13, 0x4, R8 ;  /* 0x000000040d0c9825 */ /* 0x000fc600078e0008 */
[----:B------:R-:W2:Y:S01]  /*08e0*/  @!P1 LDG.E R15, desc[UR4][R14.64] ;  /* 0x000000040e0f9981 */ /* 0x000ea2000c1e1900 */
[----:B------:R-:W-:Y:S02]  /*08f0*/  IMAD R5, R5, UR7, R4 ;  /* 0x0000000705057c24 */ /* 0x000fe4000f8e0204 */
[----:B------:R-:W-:Y:S01]  /*0900*/  IMAD.WIDE R10, R17, 0x4, R10 ;  /* 0x00000004110a7825 */ /* 0x000fe200078e020a */
[----:B------:R-:W3:Y:S03]  /*0910*/  @!P1 LDG.E R13, desc[UR4][R12.64] ;  /* 0x000000040c0d9981 */ /* 0x000ee6000c1e1900 */
[----:B------:R-:W-:Y:S01]  /*0920*/  IMAD.WIDE.U32 R8, R5, 0x4, R8 ;  /* 0x0000000405087825 */ /* 0x000fe200078e0008 */
[----:B------:R-:W3:Y:S04]  /*0930*/  @!P1 LDG.E R2, desc[UR4][R6.64+-0x4] ;  /* 0xfffffc0406029981 */ /* 0x000ee8000c1e1900 */
[----:B------:R-:W4:Y:S04]  /*0940*/  LDG.E R10, desc[UR4][R10.64] ;  /* 0x000000040a0a7981 */ /* 0x000f28000c1e1900 */
[----:B------:R-:W4:Y:S01]  /*0950*/  LDG.E R9, desc[UR4][R8.64] ;  /* 0x0000000408097981 */ /* 0x000f22000c1e1900 */
[----:B--2---:R-:W-:-:S04]  /*0960*/  @!P1 FFMA R0, R15, R0, R26 ;  /* 0x000000000f009223 */ /* 0x004fc8000000001a */
[----:B---3--:R-:W-:-:S04]  /*0970*/  @!P1 FFMA R26, R13, R2, R0 ;  /* 0x000000020d1a9223 */ /* 0x008fc80000000000 */
[----:B----4-:R-:W-:-:S07]  /*0980*/  FFMA R17, R9, R10, R26 ;  /* 0x0000000a09117223 */ /* 0x010fce000000001a */
.L_x_13:
[----:B------:R-:W-:Y:S05]  /*0990*/  BSYNC.RECONVERGENT B0 ;  /* 0x0000000000007941 */ /* 0x000fea0003800200 */
.L_x_12:
[----:B------:R-:W0:Y:S01]  /*09a0*/  S2R R0, SR_TID.X ;  /* 0x0000000000007919 */ /* 0x000e220000002100 */
[----:B------:R-:W0:Y:S01]  /*09b0*/  LDCU UR6, c[0x0][0x360] ;  /* 0x00006c00ff0677ac */ /* 0x000e220008000800 */
[----:B------:R-:W1:Y:S01]  /*09c0*/  LDC.64 R4, c[0x0][0x380] ;  /* 0x0000e000ff047b82 */ /* 0x000e620000000a00 */
[----:B------:R-:W0:Y:S01]  /*09d0*/  S2R R7, SR_CTAID.X ;  /* 0x0000000000077919 */ /* 0x000e220000002500 */
[----:B------:R-:W2:Y:S01]  /*09e0*/  LDCU UR7, c[0x0][0x398] ;  /* 0x00007300ff0777ac */ /* 0x000ea20008000800 */
[----:B0-----:R-:W-:-:S04]  /*09f0*/  IMAD R0, R7, UR6, R0 ;  /* 0x0000000607007c24 */ /* 0x001fc8000f8e0200 */
[----:B--2---:R-:W-:-:S04]  /*0a00*/  IMAD R3, R3, UR7, R0 ;  /* 0x0000000703037c24 */ /* 0x004fc8000f8e0200 */
[----:B-1----:R-:W-:-:S05]  /*0a10*/  IMAD.WIDE.U32 R2, R3, 0x4, R4 ;  /* 0x0000000403027825 */ /* 0x002fca00078e0004 */
[----:B------:R-:W-:Y:S01]  /*0a20*/  STG.E desc[UR4][R2.64], R17 ;  /* 0x0000001102007986 */ /* 0x000fe2000c101904 */
[----:B------:R-:W-:Y:S05]  /*0a30*/  EXIT ;  /* 0x000000000000794d */ /* 0x000fea0003800000 */
.L_x_17:
        /* <DEDUP_REMOVED lines=12> */
.L_x_28:


//--------------------- .text._Z10row_KernelPfS_S_iii --------------------------
	.section	.text._Z10row_KernelPfS_S_iii,"ax",@progbits
	.align	128
        .global         _Z10row_KernelPfS_S_iii
        .type           _Z10row_KernelPfS_S_iii,@function
        .size           _Z10row_KernelPfS_S_iii,(.L_x_29 - _Z10row_KernelPfS_S_iii)
        .other          _Z10row_KernelPfS_S_iii,@"STO_CUDA_ENTRY STV_DEFAULT"
_Z10row_KernelPfS_S_iii:
.text._Z10row_KernelPfS_S_iii:
[----:B------:R-:W-:Y:S01]  /*0000*/  LDC R1, c[0x0][0x37c] ;  /* 0x0000df00ff017b82 */ /* 0x000fe20000000800 */
[----:B------:R-:W0:Y:S07]  /*0010*/  S2R R0, SR_TID.X ;  /* 0x0000000000007919 */ /* 0x000e2e0000002100 */
[----:B------:R-:W1:Y:S01]  /*0020*/  S2UR UR5, SR_CTAID.X ;  /* 0x00000000000579c3 */ /* 0x000e620000002500 */
[----:B------:R-:W1:Y:S01]  /*0030*/  LDCU UR4, c[0x0][0x360] ;  /* 0x00006c00ff0477ac */ /* 0x000e620008000800 */
[----:B------:R-:W-:Y:S01]  /*0040*/  BSSY.RECONVERGENT B0, `(.L_x_18) ;  /* 0x00000d8000007945 */ /* 0x000fe20003800200 */
[----:B------:R-:W-:Y:S01]  /*0050*/  HFMA2 R7, -RZ, RZ, 0, 0 ;  /* 0x00000000ff077431 */ /* 0x000fe200000001ff */
[----:B------:R-:W2:Y:S04]  /*0060*/  LDCU UR6, c[0x0][0x39c] ;  /* 0x00007380ff0677ac */ /* 0x000ea80008000800 */
[----:B------:R-:W2:Y:S01]  /*0070*/  LDC R2, c[0x0][0x3a0] ;  /* 0x0000e800ff027b82 */ /* 0x000ea20000000800 */
[----:B-1----:R-:W-:-:S06]  /*0080*/  UIMAD UR4, UR4, UR5, URZ ;  /* 0x00000005040472a4 */ /* 0x002fcc000f8e02ff */
[----:B0-----:R-:W-:Y:S02]  /*0090*/  IADD3 R3, PT, PT, R0, UR4, RZ ;  /* 0x0000000400037c10 */ /* 0x001fe4000fffe0ff */
[----:B--2---:R-:W-:Y:S01]  /*00a0*/  IADD3 R4, PT, PT, -R2, UR6, RZ ;  /* 0x0000000602047c10 */ /* 0x004fe2000fffe1ff */
[----:B------:R-:W0:Y:S03]  /*00b0*/  LDCU.64 UR6, c[0x0][0x358] ;  /* 0x00006b00ff0677ac */ /* 0x000e260008000a00 */
[----:B------:R-:W-:-:S04]  /*00c0*/  ISETP.GE.U32.AND P0, PT, R3, R4, PT ;  /* 0x000000040300720c */ /* 0x000fc80003f06070 */
[----:B------:R-:W-:-:S04]  /*00d0*/  ISETP.LT.U32.OR P0, PT, R3, R2, P0 ;  /* 0x000000020300720c */ /* 0x000fc80000701470 */
[----:B------:R-:W-:-:S13]  /*00e0*/  ISETP.LT.OR P0, PT, R2, RZ, P0 ;  /* 0x000000ff0200720c */ /* 0x000fda0000701670 */
[----:B0-----:R-:W-:Y:S05]  /*00f0*/  @P0 BRA `(.L_x_19) ;  /* 0x0000000c00300947 */ /* 0x001fea0003800000 */
[----:B------:R-:W0:Y:S01]  /*0100*/  S2R R5, SR_TID.Y ;  /* 0x0000000000057919 */ /* 0x000e220000002200 */
[----:B------:R-:W0:Y:S01]  /*0110*/  S2UR UR5, SR_CTAID.Y ;  /* 0x00000000000579c3 */ /* 0x000e220000002600 */
[----:B------:R-:W1:Y:S01]  /*0120*/  LDCU UR8, c[0x0][0x398] ;  /* 0x00007300ff0877ac */ /* 0x000e620008000800 */
[C---:B------:R-:W-:Y:S02]  /*0130*/  ISETP.GE.U32.AND P0, PT, R2.reuse, 0x8, PT ;  /* 0x000000080200780c */ /* 0x040fe40003f06070 */
[----:B------:R-:W-:Y:S02]  /*0140*/  SHF.L.U32 R8, R2, 0x1, RZ ;  /* 0x0000000102087819 */ /* 0x000fe400000006ff */
[----:B------:R-:W-:Y:S02]  /*0150*/  MOV R7, RZ ;  /* 0x000000ff00077202 */ /* 0x000fe40000000f00 */
[----:B------:R-:W0:Y:S02]  /*0160*/  LDC R4, c[0x0][0x364] ;  /* 0x0000d900ff047b82 */ /* 0x000e240000000800 */
[----:B0-----:R-:W-:Y:S01]  /*0170*/  IMAD R4, R4, UR5, R5 ;  /* 0x0000000504047c24 */ /* 0x001fe2000f8e0205 */
[----:B------:R-:W-:-:S03]  /*0180*/  IADD3 R5, PT, PT, -R2, RZ, RZ ;  /* 0x000000ff02057210 */ /* 0x000fc60007ffe1ff */
[----:B-1----:R-:W-:Y:S01]  /*0190*/  IMAD R6, R4, UR8, R3 ;  /* 0x0000000804067c24 */ /* 0x002fe2000f8e0203 */
[----:B------:R-:W-:Y:S06]  /*01a0*/  @!P0 BRA `(.L_x_20) ;  /* 0x0000000400808947 */ /* 0x000fec0003800000 */
[----:B------:R-:W-:Y:S02]  /*01b0*/  IADD3 R5, PT, PT, R8, 0x1, RZ ;  /* 0x0000000108057810 */ /* 0x000fe40007ffe0ff */
[----:B------:R-:W-:Y:S02]  /*01c0*/  IADD3 R9, PT, PT, -R2, 0x7, RZ ;  /* 0x0000000702097810 */ /* 0x000fe40007ffe1ff */
[----:B------:R-:W-:Y:S02]  /*01d0*/  LOP3.LUT R11, R5, 0xfffffff0, RZ, 0xc0, !PT ;  /* 0xfffffff0050b7812 */ /* 0x000fe400078ec0ff */
[----:B------:R-:W-:Y:S02]  /*01e0*/  IADD3 R5, PT, PT, R6, 0x7, -R2 ;  /* 0x0000000706057810 */ /* 0x000fe40007ffe802 */
[----:B------:R-:W-:Y:S02]  /*01f0*/  MOV R7, RZ ;  /* 0x000000ff00077202 */ /* 0x000fe40000000f00 */
[----:B------:R-:W-:-:S02]  /*0200*/  MOV R10, R8 ;  /* 0x00000008000a7202 */ /* 0x000fc40000000f00 */
[----:B------:R-:W-:-:S07]  /*0210*/  IADD3 R11, PT, PT, -R11, RZ, RZ ;  /* 0x000000ff0b0b7210 */ /* 0x000fce0007ffe1ff */
.L_x_21:
[----:B------:R-:W0:Y:S01]  /*0220*/  LDC.64 R14, c[0x0][0x388] ;  /* 0x0000e200ff0e7b82 */ /* 0x000e220000000a00 */
[C---:B------:R-:W-:Y:S02]  /*0230*/  IADD3 R29, PT, PT, R5.reuse, -0x7, RZ ;  /* 0xfffffff9051d7810 */ /* 0x040fe40007ffe0ff */
[----:B------:R-:W-:-:S05]  /*0240*/  IADD3 R19, PT, PT, R5, -0x6, RZ ;  /* 0xfffffffa05137810 */ /* 0x000fca0007ffe0ff */
[----:B------:R-:W1:Y:S01]  /*0250*/  LDC.64 R12, c[0x0][0x390] ;  /* 0x0000e400ff0c7b82 */ /* 0x000e620000000a00 */
[C---:B------:R-:W-:Y:S02]  /*0260*/  IADD3 R17, PT, PT, R5.reuse, -0x5, RZ ;  /* 0xfffffffb05117810 */ /* 0x040fe40007ffe0ff */
[C---:B------:R-:W-:Y:S02]  /*0270*/  IADD3 R21, PT, PT, R5.reuse, -0x4, RZ ;  /* 0xfffffffc05157810 */ /* 0x040fe40007ffe0ff */
[----:B------:R-:W-:Y:S01]  /*0280*/  IADD3 R20, PT, PT, R5, -0x3, RZ ;  /* 0xfffffffd05147810 */ /* 0x000fe20007ffe0ff */
[----:B0-----:R-:W-:-:S04]  /*0290*/  IMAD.WIDE.U32 R28, R29, 0x4, R14 ;  /* 0x000000041d1c7825 */ /* 0x001fc800078e000e */
[----:B------:R-:W-:Y:S02]  /*02a0*/  IMAD.WIDE.U32 R18, R19, 0x4, R14 ;  /* 0x0000000413127825 */ /* 0x000fe400078e000e */
[----:B------:R-:W2:Y:S02]  /*02b0*/  LDG.E R28, desc[UR6][R28.64] ;  /* 0x000000061c1c7981 */ /* 0x000ea4000c1e1900 */
[----:B-1----:R-:W-:Y:S02]  /*02c0*/  IMAD.WIDE R12, R10, 0x4, R12 ;  /* 0x000000040a0c7825 */ /* 0x002fe400078e020c */
[----:B------:R0:W3:Y:S04]  /*02d0*/  LDG.E R23, desc[UR6][R18.64] ;  /* 0x0000000612177981 */ /* 0x0000e8000c1e1900 */
[----:B------:R-:W2:Y:S04]  /*02e0*/  LDG.E R27, desc[UR6][R12.64] ;  /* 0x000000060c1b7981 */ /* 0x000ea8000c1e1900 */
[----:B------:R-:W3:Y:S01]  /*02f0*/  LDG.E R22, desc[UR6][R12.64+-0x4] ;  /* 0xfffffc060c167981 */ /* 0x000ee2000c1e1900 */
[----:B0-----:R-:W-:-:S03]  /*0300*/  IMAD.WIDE.U32 R18, R17, 0x4, R14 ;  /* 0x0000000411127825 */ /* 0x001fc600078e000e */
[----:B------:R-:W4:Y:S01]  /*0310*/  LDG.E R25, desc[UR6][R12.64+-0x8] ;  /* 0xfffff8060c197981 */ /* 0x000f22000c1e1900 */
[----:B------:R-:W-:-:S03]  /*0320*/  IMAD.WIDE.U32 R16, R21, 0x4, R14 ;  /* 0x0000000415107825 */ /* 0x000fc600078e000e */
[----:B------:R0:W4:Y:S01]  /*0330*/  LDG.E R24, desc[UR6][R18.64] ;  /* 0x0000000612187981 */ /* 0x000122000c1e1900 */
[----:B------:R-:W-:-:S03]  /*0340*/  IMAD.WIDE.U32 R20, R20, 0x4, R14 ;  /* 0x0000000414147825 */ /* 0x000fc600078e000e */
[----:B------:R4:W5:Y:S04]  /*0350*/  LDG.E R17, desc[UR6][R16.64] ;  /* 0x0000000610117981 */ /* 0x000968000c1e1900 */
[----:B------:R-:W5:Y:S04]  /*0360*/  LDG.E R26, desc[UR6][R12.64+-0xc] ;  /* 0xfffff4060c1a7981 */ /* 0x000f68000c1e1900 */
[----:B------:R-:W5:Y:S04]  /*0370*/  LDG.E R20, desc[UR6][R20.64] ;  /* 0x0000000614147981 */ /* 0x000f68000c1e1900 */
[----:B------:R-:W5:Y:S04]  /*0380*/  LDG.E R29, desc[UR6][R12.64+-0x10] ;  /* 0xfffff0060c1d7981 */ /* 0x000f68000c1e1900 */
[----:B------:R-:W5:Y:S01]  /*0390*/  LDG.E R21, desc[UR6][R12.64+-0x18] ;  /* 0xffffe8060c157981 */ /* 0x000f62000c1e1900 */
[----:B--2---:R-:W-:Y:S01]  /*03a0*/  FFMA R28, R28, R27, R7 ;  /* 0x0000001b1c1c7223 */ /* 0x004fe20000000007 */
[----:B------:R-:W-:-:S03]  /*03b0*/  IADD3 R7, PT, PT, R5, -0x2, RZ ;  /* 0xfffffffe05077810 */ /* 0x000fc60007ffe0ff */
[----:B---3--:R-:W-:Y:S01]  /*03c0*/  FFMA R27, R23, R22, R28 ;  /* 0x00000016171b7223 */ /* 0x008fe2000000001c */
[----:B------:R-:W-:Y:S01]  /*03d0*/  IADD3 R23, PT, PT, R5, -0x1, RZ ;  /* 0xffffffff05177810 */ /* 0x000fe20007ffe0ff */
[--C-:B0-----:R-:W-:Y:S01]  /*03e0*/  IMAD.WIDE.U32 R18, R7, 0x4, R14.reuse ;  /* 0x0000000407127825 */ /* 0x101fe200078e000e */
[----:B------:R-:W2:Y:S03]  /*03f0*/  LDG.E R28, desc[UR6][R12.64+-0x14] ;  /* 0xffffec060c1c7981 */ /* 0x000ea6000c1e1900 */
[----:B------:R-:W-:Y:S01]  /*0400*/  IMAD.WIDE.U32 R22, R23, 0x4, R14 ;  /* 0x0000000417167825 */ /* 0x000fe200078e000e */
[----:B------:R0:W2:Y:S03]  /*0410*/  LDG.E R7, desc[UR6][R18.64] ;  /* 0x0000000612077981 */ /* 0x0000a6000c1e1900 */
[----:B----4-:R-:W-:Y:S01]  /*0420*/  FFMA R16, R24, R25, R27 ;  /* 0x0000001918107223 */ /* 0x010fe2000000001b */
[C---:B------:R-:W-:Y:S01]  /*0430*/  IADD3 R27, PT, PT, R5.reuse, 0x1, RZ ;  /* 0x00000001051b7810 */ /* 0x040fe20007ffe0ff */
[----:B------:R-:W-:Y:S01]  /*0440*/  IMAD.WIDE.U32 R24, R5, 0x4, R14 ;  /* 0x0000000405187825 */ /* 0x000fe200078e000e */
[----:B------:R1:W3:Y:S03]  /*0450*/  LDG.E R22, desc[UR6][R22.64] ;  /* 0x0000000616167981 */ /* 0x0002e6000c1e1900 */
[----:B-----5:R-:W-:-:S02]  /*0460*/  FFMA R17, R17, R26, R16 ;  /* 0x0000001a11117223 */ /* 0x020fc40000000010 */
[----:B------:R4:W5:Y:S02]  /*0470*/  LDG.E R24, desc[UR6][R24.64] ;  /* 0x0000000618187981 */ /* 0x000964000c1e1900 */
[----:B------:R-:W-:Y:S01]  /*0480*/  FFMA R26, R20, R29, R17 ;  /* 0x0000001d141a7223 */ /* 0x000fe20000000011 */
[----:B------:R-:W-:Y:S01]  /*0490*/  IADD3 R20, PT, PT, R5, 0x2, RZ ;  /* 0x0000000205147810 */ /* 0x000fe20007ffe0ff */
[--C-:B------:R-:W-:Y:S01]  /*04a0*/  IMAD.WIDE.U32 R16, R27, 0x4, R14.reuse ;  /* 0x000000041b107825 */ /* 0x100fe200078e000e */
[----:B------:R-:W5:Y:S03]  /*04b0*/  LDG.E R29, desc[UR6][R12.64+-0x1c] ;  /* 0xffffe4060c1d7981 */ /* 0x000f66000c1e1900 */
[----:B0-----:R-:W-:Y:S01]  /*04c0*/  IMAD.WIDE.U32 R18, R20, 0x4, R14 ;  /* 0x0000000414127825 */ /* 0x001fe200078e000e */
[----:B------:R-:W5:Y:S04]  /*04d0*/  LDG.E R27, desc[UR6][R12.64+-0x20] ;  /* 0xffffe0060c1b7981 */ /* 0x000f68000c1e1900 */
[----:B------:R0:W5:Y:S04]  /*04e0*/  LDG.E R16, desc[UR6][R16.64] ;  /* 0x0000000610107981 */ /* 0x000168000c1e1900 */
[----:B------:R-:W5:Y:S04]  /*04f0*/  LDG.E R19, desc[UR6][R18.64] ;  /* 0x0000000612137981 */ /* 0x000f68000c1e1900 */
[----:B------:R-:W5:Y:S01]  /*0500*/  LDG.E R20, desc[UR6][R12.64+-0x24] ;  /* 0xffffdc060c147981 */ /* 0x000f62000c1e1900 */
[----:B-1----:R-:W-:-:S02]  /*0510*/  IADD3 R23, PT, PT, R5, 0x3, RZ ;  /* 0x0000000305177810 */ /* 0x002fc40007ffe0ff */
[C---:B----4-:R-:W-:Y:S02]  /*0520*/  IADD3 R25, PT, PT, R5.reuse, 0x4, RZ ;  /* 0x0000000405197810 */ /* 0x050fe40007ffe0ff */
[----:B0-----:R-:W-:Y:S01]  /*0530*/  IADD3 R17, PT, PT, R5, 0x6, RZ ;  /* 0x0000000605117810 */ /* 0x001fe20007ffe0ff */
[----:B--2---:R-:W-:Y:S02]  /*0540*/  FFMA R7, R7, R28, R26 ;  /* 0x0000001c07077223 */ /* 0x004fe4000000001a */
[----:B------:R-:W2:Y:S02]  /*0550*/  LDG.E R26, desc[UR6][R12.64+-0x28] ;  /* 0xffffd8060c1a7981 */ /* 0x000ea4000c1e1900 */
[----:B---3--:R-:W-:Y:S01]  /*0560*/  FFMA R7, R22, R21, R7 ;  /* 0x0000001516077223 */ /* 0x008fe20000000007 */
[----:B------:R-:W-:Y:S01]  /*0570*/  IMAD.WIDE.U32 R22, R23, 0x4, R14 ;  /* 0x0000000417167825 */ /* 0x000fe200078e000e */
[----:B------:R-:W-:Y:S01]  /*0580*/  IADD3 R21, PT, PT, R5, 0x5, RZ ;  /* 0x0000000505157810 */ /* 0x000fe20007ffe0ff */
[----:B------:R-:W3:Y:S04]  /*0590*/  LDG.E R28, desc[UR6][R12.64+-0x3c] ;  /* 0xffffc4060c1c7981 */ /* 0x000ee8000c1e1900 */
[----:B------:R-:W2:Y:S01]  /*05a0*/  LDG.E R22, desc[UR6][R22.64] ;  /* 0x0000000616167981 */ /* 0x000ea2000c1e1900 */
[----:B-----5:R-:W-:Y:S01]  /*05b0*/  FFMA R7, R24, R29, R7 ;  /* 0x0000001d18077223 */ /* 0x020fe20000000007 */
[----:B------:R-:W-:-:S02]  /*05c0*/  IMAD.WIDE.U32 R24, R25, 0x4, R14 ;  /* 0x0000000419187825 */ /* 0x000fc400078e000e */
[----:B------:R-:W4:Y:S04]  /*05d0*/  LDG.E R23, desc[UR6][R12.64+-0x30] ;  /* 0xffffd0060c177981 */ /* 0x000f28000c1e1900 */
[----:B------:R-:W5:Y:S01]  /*05e0*/  LDG.E R24, desc[UR6][R24.64] ;  /* 0x0000000618187981 */ /* 0x000f62000c1e1900 */
[----:B------:R-:W-:-:S03]  /*05f0*/  FFMA R16, R16, R27, R7 ;  /* 0x0000001b10107223 */ /* 0x000fc60000000007 */
[----:B------:R-:W5:Y:S01]  /*0600*/  LDG.E R27, desc[UR6][R12.64+-0x2c] ;  /* 0xffffd4060c1b7981 */ /* 0x000f62000c1e1900 */
[----:B------:R-:W-:Y:S01]  /*0610*/  FFMA R7, R19, R20, R16 ;  /* 0x0000001413077223 */ /* 0x000fe20000000010 */
[--C-:B------:R-:W-:Y:S01]  /*0620*/  IMAD.WIDE.U32 R20, R21, 0x4, R14.reuse ;  /* 0x0000000415147825 */ /* 0x100fe200078e000e */
[----:B------:R-:W-:Y:S01]  /*0630*/  IADD3 R19, PT, PT, R5, 0x7, RZ ;  /* 0x0000000705137810 */ /* 0x000fe20007ffe0ff */
[----:B------:R-:W3:Y:S02]  /*0640*/  LDG.E R25, desc[UR6][R12.64+-0x34] ;  /* 0xffffcc060c197981 */ /* 0x000ee4000c1e1900 */
[--C-:B------:R-:W-:Y:S01]  /*0650*/  IMAD.WIDE.U32 R16, R17, 0x4, R14.reuse ;  /* 0x0000000411107825 */ /* 0x100fe200078e000e */
[----:B------:R-:W-:Y:S01]  /*0660*/  IADD3 R29, PT, PT, R5, 0x8, RZ ;  /* 0x00000008051d7810 */ /* 0x000fe20007ffe0ff */
[----:B------:R-:W4:Y:S02]  /*0670*/  LDG.E R20, desc[UR6][R20.64] ;  /* 0x0000000614147981 */ /* 0x000f24000c1e1900 */
[----:B------:R-:W-:-:S02]  /*0680*/  IMAD.WIDE.U32 R18, R19, 0x4, R14 ;  /* 0x0000000413127825 */ /* 0x000fc400078e000e */
[----:B------:R-:W3:Y:S02]  /*0690*/  LDG.E R16, desc[UR6][R16.64] ;  /* 0x0000000610107981 */ /* 0x000ee4000c1e1900 */
[----:B------:R-:W-:Y:S02]  /*06a0*/  IMAD.WIDE.U32 R14, R29, 0x4, R14 ;  /* 0x000000041d0e7825 */ /* 0x000fe400078e000e */
[----:B------:R-:W3:Y:S04]  /*06b0*/  LDG.E R18, desc[UR6][R18.64] ;  /* 0x0000000612127981 */ /* 0x000ee8000c1e1900 */
[----:B------:R-:W3:Y:S04]  /*06c0*/  LDG.E R29, desc[UR6][R12.64+-0x38] ;  /* 0xffffc8060c1d7981 */ /* 0x000ee8000c1e1900 */
[----:B------:R-:W3:Y:S01]  /*06d0*/  LDG.E R14, desc[UR6][R14.64] ;  /* 0x000000060e0e7981 */ /* 0x000ee2000c1e1900 */
[----:B------:R-:W-:-:S04]  /*06e0*/  IADD3 R11, PT, PT, R11, 0x10, RZ ;  /* 0x000000100b0b7810 */ /* 0x000fc80007ffe0ff */
[----:B------:R-:W-:Y:S02]  /*06f0*/  ISETP.NE.AND P0, PT, R11, RZ, PT ;  /* 0x000000ff0b00720c */ /* 0x000fe40003f05270 */
[----:B------:R-:W-:Y:S02]  /*0700*/  IADD3 R9, PT, PT, R9, 0x10, RZ ;  /* 0x0000001009097810 */ /* 0x000fe40007ffe0ff */
[----:B------:R-:W-:Y:S02]  /*0710*/  IADD3 R5, PT, PT, R5, 0x10, RZ ;  /* 0x0000001005057810 */ /* 0x000fe40007ffe0ff */
[----:B------:R-:W-:Y:S01]  /*0720*/  IADD3 R10, PT, PT, R10, -0x10, RZ ;  /* 0xfffffff00a0a7810 */ /* 0x000fe20007ffe0ff */
[----:B--2---:R-:W-:-:S04]  /*0730*/  FFMA R7, R22, R26, R7 ;  /* 0x0000001a16077223 */ /* 0x004fc80000000007 */
[----:B-----5:R-:W-:-:S04]  /*0740*/  FFMA R7, R24, R27, R7 ;  /* 0x0000001b18077223 */ /* 0x020fc80000000007 */
[----:B----4-:R-:W-:-:S04]  /*0750*/  FFMA R7, R20, R23, R7 ;  /* 0x0000001714077223 */ /* 0x010fc80000000007 */
[----:B---3--:R-:W-:-:S04]  /*0760*/  FFMA R7, R16, R25, R7 ;  /* 0x0000001910077223 */ /* 0x008fc80000000007 */
[----:B------:R-:W-:-:S04]  /*0770*/  FFMA R7, R18, R29, R7 ;  /* 0x0000001d12077223 */ /* 0x000fc80000000007 */
[----:B------:R-:W-:Y:S01]  /*0780*/  FFMA R7, R14, R28, R7 ;  /* 0x0000001c0e077223 */ /* 0x000fe20000000007 */
[----:B------:R-:W-:Y:S06]  /*0790*/  @P0 BRA `(.L_x_21) ;  /* 0xfffffff800a00947 */ /* 0x000fec000383ffff */
[----:B------:R-:W-:-:S07]  /*07a0*/  IADD3 R5, PT, PT, R9, -0x7, RZ ;  /* 0xfffffff909057810 */ /* 0x000fce0007ffe0ff */
.L_x_20:
[----:B------:R-:W0:Y:S01]  /*07b0*/  LDCU.U16 UR5, c[0x0][0x3a0] ;  /* 0x00007400ff0577ac */ /* 0x000e220008000400 */
[----:B------:R-:W1:Y:S01]  /*07c0*/  LDC.64 R14, c[0x0][0x390] ;  /* 0x0000e400ff0e7b82 */ /* 0x000e620000000a00 */
[C---:B------:R-:W-:Y:S02]  /*07d0*/  LOP3.LUT R9, R8.reuse, 0xe, RZ, 0xc0, !PT ;  /* 0x0000000e08097812 */ /* 0x040fe400078ec0ff */
[----:B------:R-:W-:Y:S02]  /*07e0*/  LOP3.LUT R8, R8, 0x6, RZ, 0xc0, !PT ;  /* 0x0000000608087812 */ /* 0x000fe400078ec0ff */
[----:B------:R-:W-:Y:S02]  /*07f0*/  ISETP.GE.U32.AND P0, PT, R9, 0x7, PT ;  /* 0x000000070900780c */ /* 0x000fe40003f06070 */
[----:B------:R-:W-:Y:S01]  /*0800*/  ISETP.GE.U32.AND P1, PT, R8, 0x3, PT ;  /* 0x000000030800780c */ /* 0x000fe20003f26070 */
[----:B------:R-:W2:Y:S01]  /*0810*/  LDC.64 R12, c[0x0][0x388] ;  /* 0x0000e200ff0c7b82 */ /* 0x000ea20000000a00 */
[----:B0-----:R-:W-:-:S04]  /*0820*/  USHF.L.U32 UR5, UR5, 0x1, URZ ;  /* 0x0000000105057899 */ /* 0x001fc800080006ff */
[----:B------:R-:W-:-:S05]  /*0830*/  ULOP3.LUT UR5, UR5, 0x2, URZ, 0xe2, !UPT ;  /* 0x0000000205057892 */ /* 0x000fca000f8ee2ff */
[----:B------:R-:W-:Y:S07]  /*0840*/  @!P0 BRA `(.L_x_22) ;  /* 0x0000000000b48947 */ /* 0x000fee0003800000 */
[----:B------:R-:W0:Y:S01]  /*0850*/  LDC.64 R16, c[0x0][0x388] ;  /* 0x0000e200ff107b82 */ /* 0x000e220000000a00 */
[----:B------:R-:W-:Y:S02]  /*0860*/  IADD3 R19, PT, PT, R6, R5, RZ ;  /* 0x0000000506137210 */ /* 0x000fe40007ffe0ff */
[----:B------:R-:W-:Y:S02]  /*0870*/  IADD3 R9, PT, PT, -R5, R2, RZ ;  /* 0x0000000205097210 */ /* 0x000fe40007ffe1ff */
[----:B------:R-:W-:-:S03]  /*0880*/  IADD3 R21, PT, PT, R19, 0x1, RZ ;  /* 0x0000000113157810 */ /* 0x000fc60007ffe0ff */
[----:B------:R-:W3:Y:S01]  /*0890*/  LDC.64 R28, c[0x0][0x390] ;  /* 0x0000e400ff1c7b82 */ /* 0x000ee20000000a00 */
[----:B0-----:R-:W-:-:S04]  /*08a0*/  IMAD.WIDE.U32 R10, R19, 0x4, R16 ;  /* 0x00000004130a7825 */ /* 0x001fc800078e0010 */
[----:B------:R-:W-:Y:S02]  /*08b0*/  IMAD.WIDE.U32 R20, R21, 0x4, R16 ;  /* 0x0000000415147825 */ /* 0x000fe400078e0010 */
[----:B------:R-:W4:Y:S02]  /*08c0*/  LDG.E R10, desc[UR6][R10.64] ;  /* 0x000000060a0a7981 */ /* 0x000f24000c1e1900 */
[----:B---3--:R-:W-:Y:S02]  /*08d0*/  IMAD.WIDE R28, R9, 0x4, R28 ;  /* 0x00000004091c7825 */ /* 0x008fe400078e021c */
[----:B------:R-:W3:Y:S04]  /*08e0*/  LDG.E R21, desc[UR6][R20.64] ;  /* 0x0000000614157981 */ /* 0x000ee8000c1e1900 */
[----:B------:R-:W4:Y:S04]  /*08f0*/  LDG.E R18, desc[UR6][R28.64] ;  /* 0x000000061c127981 */ /* 0x000f28000c1e1900 */
[----:B------:R-:W3:Y:S01]  /*0900*/  LDG.E R24, desc[UR6][R28.64+-0x4] ;  /* 0xfffffc061c187981 */ /* 0x000ee2000c1e1900 */
[----:B------:R-:W-:-:S02]  /*0910*/  IADD3 R9, PT, PT, R19, 0x2, RZ ;  /* 0x0000000213097810 */ /* 0x000fc40007ffe0ff */
[----:B------:R-:W-:Y:S01]  /*0920*/  IADD3 R23, PT, PT, R19, 0x3, RZ ;  /* 0x0000000313177810 */ /* 0x000fe20007ffe0ff */
[----:B------:R-:W5:Y:S02]  /*0930*/  LDG.E R11, desc[UR6][R28.64+-0xc] ;  /* 0xfffff4061c0b7981 */ /* 0x000f64000c1e1900 */
[--C-:B------:R-:W-:Y:S02]  /*0940*/  IMAD.WIDE.U32 R8, R9, 0x4, R16.reuse ;  /* 0x0000000409087825 */ /* 0x100fe400078e0010 */
[----:B------:R-:W2:Y:S02]  /*0950*/  LDG.E R25, desc[UR6][R28.64+-0x14] ;  /* 0xffffec061c197981 */ /* 0x000ea4000c1e1900 */
[----:B------:R-:W-:Y:S02]  /*0960*/  IMAD.WIDE.U32 R22, R23, 0x4, R16 ;  /* 0x0000000417167825 */ /* 0x000fe400078e0010 */
[----:B------:R-:W2:Y:S04]  /*0970*/  LDG.E R26, desc[UR6][R28.64+-0x18] ;  /* 0xffffe8061c1a7981 */ /* 0x000ea8000c1e1900 */
[----:B------:R-:W2:Y:S01]  /*0980*/  LDG.E R27, desc[UR6][R28.64+-0x1c] ;  /* 0xffffe4061c1b7981 */ /* 0x000ea2000c1e1900 */
[----:B----4-:R-:W-:-:S03]  /*0990*/  FFMA R18, R10, R18, R7 ;  /* 0x000000120a127223 */ /* 0x010fc60000000007 */
[----:B------:R-:W4:Y:S01]  /*09a0*/  LDG.E R7, desc[UR6][R8.64] ;  /* 0x0000000608077981 */ /* 0x000f22000c1e1900 */
[----:B---3--:R-:W-:Y:S01]  /*09b0*/  FFMA R10, R21, R24, R18 ;  /* 0x00000018150a7223 */ /* 0x008fe20000000012 */
[C---:B------:R-:W-:Y:S02]  /*09c0*/  IADD3 R18, PT, PT, R19.reuse, 0x4, RZ ;  /* 0x0000000413127810 */ /* 0x040fe40007ffe0ff */
[----:B------:R-:W3:Y:S03]  /*09d0*/  LDG.E R24, desc[UR6][R28.64+-0x10] ;  /* 0xfffff0061c187981 */ /* 0x000ee6000c1e1900 */
[--C-:B------:R-:W-:Y:S01]  /*09e0*/  IMAD.WIDE.U32 R20, R18, 0x4, R16.reuse ;  /* 0x0000000412147825 */ /* 0x100fe200078e0010 */
[C---:B------:R-:W-:Y:S01]  /*09f0*/  IADD3 R18, PT, PT, R19.reuse, 0x5, RZ ;  /* 0x0000000513127810 */ /* 0x040fe20007ffe0ff */
[----:B------:R-:W4:Y:S04]  /*0a00*/  LDG.E R9, desc[UR6][R28.64+-0x8] ;  /* 0xfffff8061c097981 */ /* 0x000f28000c1e1900 */
[----:B------:R0:W5:Y:S04]  /*0a10*/  LDG.E R8, desc[UR6][R22.64] ;  /* 0x0000000616087981 */ /* 0x000168000c1e1900 */
[----:B------:R-:W3:Y:S01]  /*0a20*/  LDG.E R21, desc[UR6][R20.64] ;  /* 0x0000000614157981 */ /* 0x000ee2000c1e1900 */
[----:B0-----:R-:W-:Y:S01]  /*0a30*/  IMAD.WIDE.U32 R22, R18, 0x4, R16 ;  /* 0x0000000412167825 */ /* 0x001fe200078e0010 */
[----:B------:R-:W-:-:S05]  /*0a40*/  IADD3 R18, PT, PT, R19, 0x6, RZ ;  /* 0x0000000613127810 */ /* 0x000fca0007ffe0ff */
[----:B------:R0:W2:Y:S02]  /*0a50*/  LDG.E R22, desc[UR6][R22.64] ;  /* 0x0000000616167981 */ /* 0x0000a4000c1e1900 */
[----:B0-----:R-:W-:Y:S01]  /*0a60*/  IADD3 R23, PT, PT, R19, 0x7, RZ ;  /* 0x0000000713177810 */ /* 0x001fe20007ffe0ff */
[----:B------:R-:W-:-:S04]  /*0a70*/  IMAD.WIDE.U32 R18, R18, 0x4, R16 ;  /* 0x0000000412127825 */ /* 0x000fc800078e0010 */
[----:B------:R-:W-:Y:S02]  /*0a80*/  IMAD.WIDE.U32 R16, R23, 0x4, R16 ;  /* 0x0000000417107825 */ /* 0x000fe400078e0010 */
[----:B------:R-:W2:Y:S04]  /*0a90*/  LDG.E R18, desc[UR6][R18.64] ;  /* 0x0000000612127981 */ /* 0x000ea8000c1e1900 */
[----:B------:R-:W2:Y:S01]  /*0aa0*/  LDG.E R17, desc[UR6][R16.64] ;  /* 0x0000000610117981 */ /* 0x000ea2000c1e1900 */
[----:B------:R-:W-:Y:S01]  /*0ab0*/  IADD3 R5, PT, PT, R5, 0x8, RZ ;  /* 0x0000000805057810 */ /* 0x000fe20007ffe0ff */
[----:B----4-:R-:W-:-:S04]  /*0ac0*/  FFMA R7, R7, R9, R10 ;  /* 0x0000000907077223 */ /* 0x010fc8000000000a */
[----:B-----5:R-:W-:-:S04]  /*0ad0*/  FFMA R8, R8, R11, R7 ;  /* 0x0000000b08087223 */ /* 0x020fc80000000007 */
[----:B---3--:R-:W-:-:S04]  /*0ae0*/  FFMA R21, R21, R24, R8 ;  /* 0x0000001815157223 */ /* 0x008fc80000000008 */
[----:B--2---:R-:W-:-:S04]  /*0af0*/  FFMA R21, R22, R25, R21 ;  /* 0x0000001916157223 */ /* 0x004fc80000000015 */
[----:B------:R-:W-:-:S04]  /*0b00*/  FFMA R26, R18, R26, R21 ;  /* 0x0000001a121a7223 */ /* 0x000fc80000000015 */
[----:B------:R-:W-:-:S07]  /*0b10*/  FFMA R7, R17, R27, R26 ;  /* 0x0000001b11077223 */ /* 0x000fce000000001a */
.L_x_22:
[----:B------:R-:W-:Y:S05]  /*0b20*/  @!P1 BRA `(.L_x_23) ;  /* 0x0000000000649947 */ /* 0x000fea0003800000 */
[----:B------:R-:W0:Y:S01]  /*0b30*/  LDC.64 R8, c[0x0][0x388] ;  /* 0x0000e200ff087b82 */ /* 0x000e220000000a00 */
[----:B------:R-:W-:Y:S02]  /*0b40*/  IADD3 R19, PT, PT, R6, R5, RZ ;  /* 0x0000000506137210 */ /* 0x000fe40007ffe0ff */
[----:B------:R-:W-:Y:S02]  /*0b50*/  IADD3 R17, PT, PT, -R5, R2, RZ ;  /* 0x0000000205117210 */ /* 0x000fe40007ffe1ff */
[C---:B------:R-:W-:Y:S02]  /*0b60*/  IADD3 R23, PT, PT, R19.reuse, 0x1, RZ ;  /* 0x0000000113177810 */ /* 0x040fe40007ffe0ff */
[C---:B------:R-:W-:Y:S01]  /*0b70*/  IADD3 R25, PT, PT, R19.reuse, 0x2, RZ ;  /* 0x0000000213197810 */ /* 0x040fe20007ffe0ff */
[----:B------:R-:W3:Y:S01]  /*0b80*/  LDC.64 R10, c[0x0][0x390] ;  /* 0x0000e400ff0a7b82 */ /* 0x000ee20000000a00 */
[----:B0-----:R-:W-:-:S06]  /*0b90*/  IMAD.WIDE.U32 R20, R19, 0x4, R8 ;  /* 0x0000000413147825 */ /* 0x001fcc00078e0008 */
[----:B------:R-:W4:Y:S01]  /*0ba0*/  LDG.E R20, desc[UR6][R20.64] ;  /* 0x0000000614147981 */ /* 0x000f22000c1e1900 */
[----:B---3--:R-:W-:-:S04]  /*0bb0*/  IMAD.WIDE R10, R17, 0x4, R10 ;  /* 0x00000004110a7825 */ /* 0x008fc800078e020a */
[--C-:B------:R-:W-:Y:S01]  /*0bc0*/  IMAD.WIDE.U32 R16, R23, 0x4, R8.reuse ;  /* 0x0000000417107825 */ /* 0x100fe200078e0008 */
[----:B------:R-:W4:Y:S01]  /*0bd0*/  LDG.E R6, desc[UR6][R10.64] ;  /* 0x000000060a067981 */ /* 0x000f22000c1e1900 */
[----:B------:R-:W-:Y:S02]  /*0be0*/  IADD3 R23, PT, PT, R19, 0x3, RZ ;  /* 0x0000000313177810 */ /* 0x000fe40007ffe0ff */
[--C-:B------:R-:W-:Y:S01]  /*0bf0*/  IMAD.WIDE.U32 R18, R25, 0x4, R8.reuse ;  /* 0x0000000419127825 */ /* 0x100fe200078e0008 */
[----:B------:R-:W3:Y:S04]  /*0c00*/  LDG.E R22, desc[UR6][R10.64+-0x4] ;  /* 0xfffffc060a167981 */ /* 0x000ee8000c1e1900 */
[----:B------:R-:W3:Y:S01]  /*0c10*/  LDG.E R17, desc[UR6][R16.64] ;  /* 0x0000000610117981 */ /* 0x000ee2000c1e1900 */
[----:B------:R-:W-:-:S03]  /*0c20*/  IMAD.WIDE.U32 R8, R23, 0x4, R8 ;  /* 0x0000000417087825 */ /* 0x000fc600078e0008 */
[----:B------:R-:W5:Y:S04]  /*0c30*/  LDG.E R19, desc[UR6][R18.64] ;  /* 0x0000000612137981 */ /* 0x000f68000c1e1900 */
[----:B------:R-:W5:Y:S04]  /*0c40*/  LDG.E R23, desc[UR6][R10.64+-0x8] ;  /* 0xfffff8060a177981 */ /* 0x000f68000c1e1900 */
[----:B------:R-:W2:Y:S04]  /*0c50*/  LDG.E R9, desc[UR6][R8.64] ;  /* 0x0000000608097981 */ /* 0x000ea8000c1e1900 */
[----:B------:R-:W2:Y:S01]  /*0c60*/  LDG.E R24, desc[UR6][R10.64+-0xc] ;  /* 0xfffff4060a187981 */ /* 0x000ea2000c1e1900 */
[----:B------:R-:W-:Y:S01]  /*0c70*/  IADD3 R5, PT, PT, R5, 0x4, RZ ;  /* 0x0000000405057810 */ /* 0x000fe20007ffe0ff */
[----:B----4-:R-:W-:-:S04]  /*0c80*/  FFMA R6, R20, R6, R7 ;  /* 0x0000000614067223 */ /* 0x010fc80000000007 */
[----:B---3--:R-:W-:-:S04]  /*0c90*/  FFMA R6, R17, R22, R6 ;  /* 0x0000001611067223 */ /* 0x008fc80000000006 */
[----:B-----5:R-:W-:-:S04]  /*0ca0*/  FFMA R6, R19, R23, R6 ;  /* 0x0000001713067223 */ /* 0x020fc80000000006 */
[----:B--2---:R-:W-:-:S07]  /*0cb0*/  FFMA R7, R9, R24, R6 ;  /* 0x0000001809077223 */ /* 0x004fce0000000006 */
.L_x_23:
[----:B------:R-:W-:Y:S01]  /*0cc0*/  IADD3 R9, PT, PT, R0, UR4, R5 ;  /* 0x0000000400097c10 */ /* 0x000fe2000fffe005 */
[----:B-1----:R-:W-:Y:S01]  /*0cd0*/  IMAD.WIDE R14, R2, 0x4, R14 ;  /* 0x00000004020e7825 */ /* 0x002fe200078e020e */
[----:B------:R-:W-:-:S03]  /*0ce0*/  UIADD3 UR5, UPT, UPT, -UR5, URZ, URZ ;  /* 0x000000ff05057290 */ /* 0x000fc6000fffe1ff */
[----:B------:R-:W-:-:S09]  /*0cf0*/  IMAD R17, R4, UR8, R9 ;  /* 0x0000000804117c24 */ /* 0x000fd2000f8e0209 */
.L_x_24:
[----:B------:R-:W-:-:S04]  /*0d00*/  IMAD.WIDE R8, R5, 0x4, RZ ;  /* 0x0000000405087825 */ /* 0x000fc800078e02ff */
[----:B--2---:R-:W-:Y:S01]  /*0d10*/  IMAD.WIDE.U32 R10, R17, 0x4, R12 ;  /* 0x00000004110a7825 */ /* 0x004fe200078e000c */
[----:B------:R-:W-:-:S04]  /*0d20*/  IADD3 R8, P0, PT, R14, -R8, RZ ;  /* 0x800000080e087210 */ /* 0x000fc80007f1e0ff */
[----:B------:R-:W-:Y:S01]  /*0d30*/  IADD3.X R9, PT, PT, R15, ~R9, RZ, P0, !PT ;  /* 0x800000090f097210 */ /* 0x000fe200007fe4ff */
[----:B------:R-:W2:Y:S04]  /*0d40*/  LDG.E R10, desc[UR6][R10.64] ;  /* 0x000000060a0a7981 */ /* 0x000ea8000c1e1900 */
[----:B------:R-:W2:Y:S01]  /*0d50*/  LDG.E R8, desc[UR6][R8.64] ;  /* 0x0000000608087981 */ /* 0x000ea2000c1e1900 */
[----:B------:R-:W-:Y:S01]  /*0d60*/  UIADD3 UR5, UPT, UPT, UR5, 0x1, URZ ;  /* 0x0000000105057890 */ /* 0x000fe2000fffe0ff */
[----:B------:R-:W-:Y:S02]  /*0d70*/  IADD3 R5, PT, PT, R5, 0x1, RZ ;  /* 0x0000000105057810 */ /* 0x000fe40007ffe0ff */
[----:B------:R-:W-:Y:S01]  /*0d80*/  IADD3 R17, PT, PT, R17, 0x1, RZ ;  /* 0x0000000111117810 */ /* 0x000fe20007ffe0ff */
[----:B------:R-:W-:Y:S01]  /*0d90*/  UISETP.NE.AND UP0, UPT, UR5, 0x1, UPT ;  /* 0x000000010500788c */ /* 0x000fe2000bf05270 */
[----:B--2---:R-:W-:-:S08]  /*0da0*/  FFMA R7, R10, R8, R7 ;  /* 0x000000080a077223 */ /* 0x004fd00000000007 */
[----:B------:R-:W-:Y:S05]  /*0db0*/  BRA.U UP0, `(.L_x_24) ;  /* 0xfffffffd00d07547 */ /* 0x000fea000b83ffff */
.L_x_19:
[----:B------:R-:W-:Y:S05]  /*0dc0*/  BSYNC.RECONVERGENT B0 ;  /* 0x0000000000007941 */ /* 0x000fea0003800200 */
.L_x_18:
[----:B------:R-:W0:Y:S01]  /*0dd0*/  S2R R9, SR_TID.Y ;  /* 0x0000000000097919 */ /* 0x000e220000002200 */
[----:B------:R-:W0:Y:S01]  /*0de0*/  S2UR UR5, SR_CTAID.Y ;  /* 0x00000000000579c3 */ /* 0x000e220000002600 */
[----:B------:R-:W1:Y:S07]  /*0df0*/  LDCU UR8, c[0x0][0x398] ;  /* 0x00007300ff0877ac */ /* 0x000e6e0008000800 */
[----:B------:R-:W0:Y:S08]  /*0e00*/  LDC R0, c[0x0][0x364] ;  /* 0x0000d900ff007b82 */ /* 0x000e300000000800 */
[----:B------:R-:W2:Y:S01]  /*0e10*/  LDC.64 R4, c[0x0][0x380] ;  /* 0x0000e000ff047b82 */ /* 0x000ea20000000a00 */
[----:B0-----:R-:W-:-:S04]  /*0e20*/  IMAD R0, R0, UR5, R9 ;  /* 0x0000000500007c24 */ /* 0x001fc8000f8e0209 */
[----:B-1----:R-:W-:-:S04]  /*0e30*/  IMAD R3, R0, UR8, R3 ;  /* 0x0000000800037c24 */ /* 0x002fc8000f8e0203 */
[----:B--2---:R-:W-:-:S05]  /*0e40*/  IMAD.WIDE.U32 R2, R3, 0x4, R4 ;  /* 0x0000000403027825 */ /* 0x004fca00078e0004 */
[----:B------:R-:W-:Y:S01]  /*0e50*/  STG.E desc[UR6][R2.64], R7 ;  /* 0x0000000702007986 */ /* 0x000fe2000c101906 */
[----:B------:R-:W-:Y:S05]  /*0e60*/  EXIT ;  /* 0x000000000000794d */ /* 0x000fea0003800000 */
.L_x_25:
        /* <DEDUP_REMOVED lines=9> */
.L_x_29:


//--------------------- .nv.shared._Z19tiled_column_KernelPfS_iii --------------------------
	.section	.nv.shared._Z19tiled_column_KernelPfS_iii,"aw",@nobits
	.sectionflags	@""
	.align	4
.nv.shared._Z19tiled_column_KernelPfS_iii:
	.zero		50176


//--------------------- .nv.shared.reserved.0     --------------------------
	.section	.nv.shared.reserved.0,"aw",@nobits
	.weak		__nv_reservedSMEM_offset_0_alias
	.size		__nv_reservedSMEM_offset_0_alias, 0, 64
	.other		__nv_reservedSMEM_offset_0_alias,@"STO_CUDA_RESERVED_SHARED STV_DEFAULT"
__nv_reservedSMEM_offset_0_alias:
	.zero		0
	.zero		64


//--------------------- .nv.shared._Z16tiled_row_KernelPfS_iii --------------------------
	.section	.nv.shared._Z16tiled_row_KernelPfS_iii,"aw",@nobits
	.sectionflags	@""
	.align	4
.nv.shared._Z16tiled_row_KernelPfS_iii:
	.zero		50176


//--------------------- .nv.constant0._Z19tiled_column_KernelPfS_iii --------------------------
	.section	.nv.constant0._Z19tiled_column_KernelPfS_iii,"a",@progbits
	.sectionflags	@""
	.align	4
.nv.constant0._Z19tiled_column_KernelPfS_iii:
	.zero		924


//--------------------- .nv.constant0._Z16tiled_row_KernelPfS_iii --------------------------
	.section	.nv.constant0._Z16tiled_row_KernelPfS_iii,"a",@progbits
	.sectionflags	@""
	.align	4
.nv.constant0._Z16tiled_row_KernelPfS_iii:
	.zero		924


//--------------------- .nv.constant0._Z13column_KernelPfS_S_iii --------------------------
	.section	.nv.constant0._Z13column_KernelPfS_S_iii,"a",@progbits
	.sectionflags	@""
	.align	4
.nv.constant0._Z13column_KernelPfS_S_iii:
	.zero		932


//--------------------- .nv.constant0._Z10row_KernelPfS_S_iii --------------------------
	.section	.nv.constant0._Z10row_KernelPfS_S_iii,"a",@progbits
	.sectionflags	@""
	.align	4
.nv.constant0._Z10row_KernelPfS_S_iii:
	.zero		932


//--------------------- SYMBOLS --------------------------

	.type		.nv.reservedSmem.offset0,@object
	.size		.nv.reservedSmem.offset0,0x4
	.type		.nv.reservedSmem.cap,@object
	.size		.nv.reservedSmem.cap,0x4
